//
// Generated by NVIDIA NVVM Compiler
//
// Compiler Build ID: CL-36424714
// Cuda compilation tools, release 13.0, V13.0.88
// Based on NVVM 20.0.0
//

.version 9.0
.target sm_100
.address_size 64

	// .globl	_Z12matmul_naivePKfS0_Pfi
// _ZZ13matmul_sharedPKfS0_PfiE2As has been demoted
// _ZZ13matmul_sharedPKfS0_PfiE2Bs has been demoted
// _ZZ32matmul_shared_bank_conflict_freePKfS0_PfiE2As has been demoted
// _ZZ32matmul_shared_bank_conflict_freePKfS0_PfiE2Bs has been demoted

.visible .entry _Z12matmul_naivePKfS0_Pfi(
	.param .u64 .ptr .align 1 _Z12matmul_naivePKfS0_Pfi_param_0,
	.param .u64 .ptr .align 1 _Z12matmul_naivePKfS0_Pfi_param_1,
	.param .u64 .ptr .align 1 _Z12matmul_naivePKfS0_Pfi_param_2,
	.param .u32 _Z12matmul_naivePKfS0_Pfi_param_3
)
{
	.reg .pred 	%p<10>;
	.reg .b32 	%r<40>;
	.reg .b32 	%f<67>;
	.reg .b64 	%rd<67>;

	ld.param.u64 	%rd14, [_Z12matmul_naivePKfS0_Pfi_param_0];
	ld.param.u64 	%rd15, [_Z12matmul_naivePKfS0_Pfi_param_1];
	ld.param.u32 	%r18, [_Z12matmul_naivePKfS0_Pfi_param_3];
	cvta.to.global.u64 	%rd1, %rd15;
	cvta.to.global.u64 	%rd2, %rd14;
	mov.u32 	%r19, %ctaid.y;
	mov.u32 	%r20, %ntid.y;
	mov.u32 	%r21, %tid.y;
	mad.lo.s32 	%r1, %r19, %r20, %r21;
	mov.u32 	%r22, %ctaid.x;
	mov.u32 	%r23, %ntid.x;
	mov.u32 	%r24, %tid.x;
	mad.lo.s32 	%r2, %r22, %r23, %r24;
	max.s32 	%r25, %r1, %r2;
	setp.ge.s32 	%p1, %r25, %r18;
	@%p1 bra 	$L__BB0_13;
	mul.lo.s32 	%r3, %r18, %r1;
	and.b32  	%r4, %r18, 7;
	setp.lt.u32 	%p2, %r18, 8;
	mov.f32 	%f66, 0f00000000;
	mov.b32 	%r38, 0;
	@%p2 bra 	$L__BB0_4;
	and.b32  	%r38, %r18, 2147483640;
	neg.s32 	%r36, %r38;
	mul.wide.s32 	%rd16, %r18, 4;
	add.s64 	%rd3, %rd1, %rd16;
	shl.b32 	%r7, %r18, 3;
	mul.wide.s32 	%rd17, %r18, 8;
	add.s64 	%rd4, %rd1, %rd17;
	mul.wide.s32 	%rd18, %r18, 12;
	add.s64 	%rd5, %rd1, %rd18;
	mul.wide.s32 	%rd19, %r18, 16;
	add.s64 	%rd6, %rd1, %rd19;
	mul.wide.s32 	%rd20, %r18, 20;
	add.s64 	%rd7, %rd1, %rd20;
	mul.wide.s32 	%rd21, %r18, 24;
	add.s64 	%rd8, %rd1, %rd21;
	mul.wide.s32 	%rd22, %r18, 28;
	add.s64 	%rd9, %rd1, %rd22;
	mul.wide.u32 	%rd23, %r3, 4;
	add.s64 	%rd24, %rd23, %rd2;
	add.s64 	%rd66, %rd24, 16;
	mov.f32 	%f66, 0f00000000;
	mov.u32 	%r35, %r2;
$L__BB0_3:
	.pragma "nounroll";
	mul.wide.s32 	%rd25, %r35, 4;
	add.s64 	%rd26, %rd3, %rd25;
	add.s64 	%rd27, %rd4, %rd25;
	add.s64 	%rd28, %rd5, %rd25;
	add.s64 	%rd29, %rd6, %rd25;
	add.s64 	%rd30, %rd7, %rd25;
	add.s64 	%rd31, %rd8, %rd25;
	add.s64 	%rd32, %rd9, %rd25;
	add.s64 	%rd33, %rd1, %rd25;
	ld.global.f32 	%f16, [%rd66+-16];
	ld.global.f32 	%f17, [%rd33];
	fma.rn.f32 	%f18, %f16, %f17, %f66;
	ld.global.f32 	%f19, [%rd66+-12];
	ld.global.f32 	%f20, [%rd26];
	fma.rn.f32 	%f21, %f19, %f20, %f18;
	ld.global.f32 	%f22, [%rd66+-8];
	ld.global.f32 	%f23, [%rd27];
	fma.rn.f32 	%f24, %f22, %f23, %f21;
	ld.global.f32 	%f25, [%rd66+-4];
	ld.global.f32 	%f26, [%rd28];
	fma.rn.f32 	%f27, %f25, %f26, %f24;
	ld.global.f32 	%f28, [%rd66];
	ld.global.f32 	%f29, [%rd29];
	fma.rn.f32 	%f30, %f28, %f29, %f27;
	ld.global.f32 	%f31, [%rd66+4];
	ld.global.f32 	%f32, [%rd30];
	fma.rn.f32 	%f33, %f31, %f32, %f30;
	ld.global.f32 	%f34, [%rd66+8];
	ld.global.f32 	%f35, [%rd31];
	fma.rn.f32 	%f36, %f34, %f35, %f33;
	ld.global.f32 	%f37, [%rd66+12];
	ld.global.f32 	%f38, [%rd32];
	fma.rn.f32 	%f66, %f37, %f38, %f36;
	add.s32 	%r36, %r36, 8;
	add.s32 	%r35, %r35, %r7;
	add.s64 	%rd66, %rd66, 32;
	setp.ne.s32 	%p3, %r36, 0;
	@%p3 bra 	$L__BB0_3;
$L__BB0_4:
	setp.eq.s32 	%p4, %r4, 0;
	@%p4 bra 	$L__BB0_12;
	and.b32  	%r13, %r18, 3;
	setp.lt.u32 	%p5, %r4, 4;
	@%p5 bra 	$L__BB0_7;
	add.s32 	%r27, %r38, %r3;
	mul.wide.u32 	%rd34, %r27, 4;
	add.s64 	%rd35, %rd2, %rd34;
	ld.global.f32 	%f40, [%rd35];
	mad.lo.s32 	%r28, %r38, %r18, %r2;
	mul.wide.s32 	%rd36, %r28, 4;
	add.s64 	%rd37, %rd1, %rd36;
	ld.global.f32 	%f41, [%rd37];
	fma.rn.f32 	%f42, %f40, %f41, %f66;
	cvt.u64.u32 	%rd38, %r3;
	cvt.u64.u32 	%rd39, %r38;
	add.s64 	%rd40, %rd39, %rd38;
	shl.b64 	%rd41, %rd40, 2;
	add.s64 	%rd42, %rd2, %rd41;
	ld.global.f32 	%f43, [%rd42+4];
	mul.wide.s32 	%rd43, %r18, 4;
	add.s64 	%rd44, %rd37, %rd43;
	ld.global.f32 	%f44, [%rd44];
	fma.rn.f32 	%f45, %f43, %f44, %f42;
	ld.global.f32 	%f46, [%rd42+8];
	add.s64 	%rd45, %rd44, %rd43;
	ld.global.f32 	%f47, [%rd45];
	fma.rn.f32 	%f48, %f46, %f47, %f45;
	ld.global.f32 	%f49, [%rd42+12];
	add.s64 	%rd46, %rd45, %rd43;
	ld.global.f32 	%f50, [%rd46];
	fma.rn.f32 	%f66, %f49, %f50, %f48;
	add.s32 	%r38, %r38, 4;
$L__BB0_7:
	setp.eq.s32 	%p6, %r13, 0;
	@%p6 bra 	$L__BB0_12;
	setp.eq.s32 	%p7, %r13, 1;
	@%p7 bra 	$L__BB0_10;
	add.s32 	%r29, %r38, %r3;
	mul.wide.u32 	%rd47, %r29, 4;
	add.s64 	%rd48, %rd2, %rd47;
	ld.global.f32 	%f52, [%rd48];
	mad.lo.s32 	%r30, %r38, %r18, %r2;
	mul.wide.s32 	%rd49, %r30, 4;
	add.s64 	%rd50, %rd1, %rd49;
	ld.global.f32 	%f53, [%rd50];
	fma.rn.f32 	%f54, %f52, %f53, %f66;
	cvt.u64.u32 	%rd51, %r3;
	cvt.u64.u32 	%rd52, %r38;
	add.s64 	%rd53, %rd52, %rd51;
	shl.b64 	%rd54, %rd53, 2;
	add.s64 	%rd55, %rd2, %rd54;
	ld.global.f32 	%f55, [%rd55+4];
	mul.wide.s32 	%rd56, %r18, 4;
	add.s64 	%rd57, %rd50, %rd56;
	ld.global.f32 	%f56, [%rd57];
	fma.rn.f32 	%f66, %f55, %f56, %f54;
	add.s32 	%r38, %r38, 2;
$L__BB0_10:
	and.b32  	%r31, %r18, 1;
	setp.eq.b32 	%p8, %r31, 1;
	not.pred 	%p9, %p8;
	@%p9 bra 	$L__BB0_12;
	add.s32 	%r32, %r38, %r3;
	mul.wide.u32 	%rd58, %r32, 4;
	add.s64 	%rd59, %rd2, %rd58;
	ld.global.f32 	%f57, [%rd59];
	mad.lo.s32 	%r33, %r38, %r18, %r2;
	mul.wide.s32 	%rd60, %r33, 4;
	add.s64 	%rd61, %rd1, %rd60;
	ld.global.f32 	%f58, [%rd61];
	fma.rn.f32 	%f66, %f57, %f58, %f66;
$L__BB0_12:
	ld.param.u64 	%rd65, [_Z12matmul_naivePKfS0_Pfi_param_2];
	add.s32 	%r34, %r3, %r2;
	cvta.to.global.u64 	%rd62, %rd65;
	mul.wide.s32 	%rd63, %r34, 4;
	add.s64 	%rd64, %rd62, %rd63;
	st.global.f32 	[%rd64], %f66;
$L__BB0_13:
	ret;

}
	// .globl	_Z16matmul_coalescedPKfS0_Pfi
.visible .entry _Z16matmul_coalescedPKfS0_Pfi(
	.param .u64 .ptr .align 1 _Z16matmul_coalescedPKfS0_Pfi_param_0,
	.param .u64 .ptr .align 1 _Z16matmul_coalescedPKfS0_Pfi_param_1,
	.param .u64 .ptr .align 1 _Z16matmul_coalescedPKfS0_Pfi_param_2,
	.param .u32 _Z16matmul_coalescedPKfS0_Pfi_param_3
)
{
	.reg .pred 	%p<10>;
	.reg .b32 	%r<40>;
	.reg .b32 	%f<67>;
	.reg .b64 	%rd<67>;

	ld.param.u64 	%rd14, [_Z16matmul_coalescedPKfS0_Pfi_param_0];
	ld.param.u64 	%rd15, [_Z16matmul_coalescedPKfS0_Pfi_param_1];
	ld.param.u32 	%r18, [_Z16matmul_coalescedPKfS0_Pfi_param_3];
	cvta.to.global.u64 	%rd1, %rd15;
	cvta.to.global.u64 	%rd2, %rd14;
	mov.u32 	%r19, %ctaid.y;
	mov.u32 	%r20, %ntid.y;
	mov.u32 	%r21, %tid.y;
	mad.lo.s32 	%r1, %r19, %r20, %r21;
	mov.u32 	%r22, %ctaid.x;
	mov.u32 	%r23, %ntid.x;
	mov.u32 	%r24, %tid.x;
	mad.lo.s32 	%r2, %r22, %r23, %r24;
	max.s32 	%r25, %r1, %r2;
	setp.ge.s32 	%p1, %r25, %r18;
	@%p1 bra 	$L__BB1_13;
	mul.lo.s32 	%r3, %r18, %r1;
	and.b32  	%r4, %r18, 7;
	setp.lt.u32 	%p2, %r18, 8;
	mov.f32 	%f66, 0f00000000;
	mov.b32 	%r38, 0;
	@%p2 bra 	$L__BB1_4;
	and.b32  	%r38, %r18, 2147483640;
	neg.s32 	%r36, %r38;
	mul.wide.s32 	%rd16, %r18, 4;
	add.s64 	%rd3, %rd1, %rd16;
	shl.b32 	%r7, %r18, 3;
	mul.wide.s32 	%rd17, %r18, 8;
	add.s64 	%rd4, %rd1, %rd17;
	mul.wide.s32 	%rd18, %r18, 12;
	add.s64 	%rd5, %rd1, %rd18;
	mul.wide.s32 	%rd19, %r18, 16;
	add.s64 	%rd6, %rd1, %rd19;
	mul.wide.s32 	%rd20, %r18, 20;
	add.s64 	%rd7, %rd1, %rd20;
	mul.wide.s32 	%rd21, %r18, 24;
	add.s64 	%rd8, %rd1, %rd21;
	mul.wide.s32 	%rd22, %r18, 28;
	add.s64 	%rd9, %rd1, %rd22;
	mul.wide.u32 	%rd23, %r3, 4;
	add.s64 	%rd24, %rd23, %rd2;
	add.s64 	%rd66, %rd24, 16;
	mov.f32 	%f66, 0f00000000;
	mov.u32 	%r35, %r2;
$L__BB1_3:
	.pragma "nounroll";
	mul.wide.s32 	%rd25, %r35, 4;
	add.s64 	%rd26, %rd3, %rd25;
	add.s64 	%rd27, %rd4, %rd25;
	add.s64 	%rd28, %rd5, %rd25;
	add.s64 	%rd29, %rd6, %rd25;
	add.s64 	%rd30, %rd7, %rd25;
	add.s64 	%rd31, %rd8, %rd25;
	add.s64 	%rd32, %rd9, %rd25;
	add.s64 	%rd33, %rd1, %rd25;
	ld.global.f32 	%f16, [%rd66+-16];
	ld.global.f32 	%f17, [%rd33];
	fma.rn.f32 	%f18, %f16, %f17, %f66;
	ld.global.f32 	%f19, [%rd66+-12];
	ld.global.f32 	%f20, [%rd26];
	fma.rn.f32 	%f21, %f19, %f20, %f18;
	ld.global.f32 	%f22, [%rd66+-8];
	ld.global.f32 	%f23, [%rd27];
	fma.rn.f32 	%f24, %f22, %f23, %f21;
	ld.global.f32 	%f25, [%rd66+-4];
	ld.global.f32 	%f26, [%rd28];
	fma.rn.f32 	%f27, %f25, %f26, %f24;
	ld.global.f32 	%f28, [%rd66];
	ld.global.f32 	%f29, [%rd29];
	fma.rn.f32 	%f30, %f28, %f29, %f27;
	ld.global.f32 	%f31, [%rd66+4];
	ld.global.f32 	%f32, [%rd30];
	fma.rn.f32 	%f33, %f31, %f32, %f30;
	ld.global.f32 	%f34, [%rd66+8];
	ld.global.f32 	%f35, [%rd31];
	fma.rn.f32 	%f36, %f34, %f35, %f33;
	ld.global.f32 	%f37, [%rd66+12];
	ld.global.f32 	%f38, [%rd32];
	fma.rn.f32 	%f66, %f37, %f38, %f36;
	add.s32 	%r36, %r36, 8;
	add.s32 	%r35, %r35, %r7;
	add.s64 	%rd66, %rd66, 32;
	setp.ne.s32 	%p3, %r36, 0;
	@%p3 bra 	$L__BB1_3;
$L__BB1_4:
	setp.eq.s32 	%p4, %r4, 0;
	@%p4 bra 	$L__BB1_12;
	and.b32  	%r13, %r18, 3;
	setp.lt.u32 	%p5, %r4, 4;
	@%p5 bra 	$L__BB1_7;
	add.s32 	%r27, %r38, %r3;
	mul.wide.u32 	%rd34, %r27, 4;
	add.s64 	%rd35, %rd2, %rd34;
	ld.global.f32 	%f40, [%rd35];
	mad.lo.s32 	%r28, %r38, %r18, %r2;
	mul.wide.s32 	%rd36, %r28, 4;
	add.s64 	%rd37, %rd1, %rd36;
	ld.global.f32 	%f41, [%rd37];
	fma.rn.f32 	%f42, %f40, %f41, %f66;
	cvt.u64.u32 	%rd38, %r3;
	cvt.u64.u32 	%rd39, %r38;
	add.s64 	%rd40, %rd39, %rd38;
	shl.b64 	%rd41, %rd40, 2;
	add.s64 	%rd42, %rd2, %rd41;
	ld.global.f32 	%f43, [%rd42+4];
	mul.wide.s32 	%rd43, %r18, 4;
	add.s64 	%rd44, %rd37, %rd43;
	ld.global.f32 	%f44, [%rd44];
	fma.rn.f32 	%f45, %f43, %f44, %f42;
	ld.global.f32 	%f46, [%rd42+8];
	add.s64 	%rd45, %rd44, %rd43;
	ld.global.f32 	%f47, [%rd45];
	fma.rn.f32 	%f48, %f46, %f47, %f45;
	ld.global.f32 	%f49, [%rd42+12];
	add.s64 	%rd46, %rd45, %rd43;
	ld.global.f32 	%f50, [%rd46];
	fma.rn.f32 	%f66, %f49, %f50, %f48;
	add.s32 	%r38, %r38, 4;
$L__BB1_7:
	setp.eq.s32 	%p6, %r13, 0;
	@%p6 bra 	$L__BB1_12;
	setp.eq.s32 	%p7, %r13, 1;
	@%p7 bra 	$L__BB1_10;
	add.s32 	%r29, %r38, %r3;
	mul.wide.u32 	%rd47, %r29, 4;
	add.s64 	%rd48, %rd2, %rd47;
	ld.global.f32 	%f52, [%rd48];
	mad.lo.s32 	%r30, %r38, %r18, %r2;
	mul.wide.s32 	%rd49, %r30, 4;
	add.s64 	%rd50, %rd1, %rd49;
	ld.global.f32 	%f53, [%rd50];
	fma.rn.f32 	%f54, %f52, %f53, %f66;
	cvt.u64.u32 	%rd51, %r3;
	cvt.u64.u32 	%rd52, %r38;
	add.s64 	%rd53, %rd52, %rd51;
	shl.b64 	%rd54, %rd53, 2;
	add.s64 	%rd55, %rd2, %rd54;
	ld.global.f32 	%f55, [%rd55+4];
	mul.wide.s32 	%rd56, %r18, 4;
	add.s64 	%rd57, %rd50, %rd56;
	ld.global.f32 	%f56, [%rd57];
	fma.rn.f32 	%f66, %f55, %f56, %f54;
	add.s32 	%r38, %r38, 2;
$L__BB1_10:
	and.b32  	%r31, %r18, 1;
	setp.eq.b32 	%p8, %r31, 1;
	not.pred 	%p9, %p8;
	@%p9 bra 	$L__BB1_12;
	add.s32 	%r32, %r38, %r3;
	mul.wide.u32 	%rd58, %r32, 4;
	add.s64 	%rd59, %rd2, %rd58;
	ld.global.f32 	%f57, [%rd59];
	mad.lo.s32 	%r33, %r38, %r18, %r2;
	mul.wide.s32 	%rd60, %r33, 4;
	add.s64 	%rd61, %rd1, %rd60;
	ld.global.f32 	%f58, [%rd61];
	fma.rn.f32 	%f66, %f57, %f58, %f66;
$L__BB1_12:
	ld.param.u64 	%rd65, [_Z16matmul_coalescedPKfS0_Pfi_param_2];
	add.s32 	%r34, %r3, %r2;
	cvta.to.global.u64 	%rd62, %rd65;
	mul.wide.s32 	%rd63, %r34, 4;
	add.s64 	%rd64, %rd62, %rd63;
	st.global.f32 	[%rd64], %f66;
$L__BB1_13:
	ret;

}
	// .globl	_Z13matmul_sharedPKfS0_Pfi
.visible .entry _Z13matmul_sharedPKfS0_Pfi(
	.param .u64 .ptr .align 1 _Z13matmul_sharedPKfS0_Pfi_param_0,
	.param .u64 .ptr .align 1 _Z13matmul_sharedPKfS0_Pfi_param_1,
	.param .u64 .ptr .align 1 _Z13matmul_sharedPKfS0_Pfi_param_2,
	.param .u32 _Z13matmul_sharedPKfS0_Pfi_param_3
)
{
	.reg .pred 	%p<10>;
	.reg .b32 	%r<42>;
	.reg .b32 	%f<63>;
	.reg .b64 	%rd<13>;
	// demoted variable
	.shared .align 4 .b8 _ZZ13matmul_sharedPKfS0_PfiE2As[1024];
	// demoted variable
	.shared .align 4 .b8 _ZZ13matmul_sharedPKfS0_PfiE2Bs[1024];
	ld.param.u64 	%rd4, [_Z13matmul_sharedPKfS0_Pfi_param_0];
	ld.param.u64 	%rd5, [_Z13matmul_sharedPKfS0_Pfi_param_1];
	ld.param.u64 	%rd6, [_Z13matmul_sharedPKfS0_Pfi_param_2];
	ld.param.u32 	%r24, [_Z13matmul_sharedPKfS0_Pfi_param_3];
	mov.u32 	%r25, %ctaid.x;
	mov.u32 	%r26, %ctaid.y;
	mov.u32 	%r37, %tid.x;
	mov.u32 	%r39, %tid.y;
	shl.b32 	%r27, %r26, 4;
	add.s32 	%r3, %r27, %r39;
	shl.b32 	%r4, %r25, 4;
	add.s32 	%r5, %r4, %r37;
	setp.lt.s32 	%p1, %r24, 1;
	mov.f32 	%f62, 0f00000000;
	@%p1 bra 	$L__BB2_7;
	add.s32 	%r28, %r24, 15;
	shr.u32 	%r29, %r28, 4;
	shl.b32 	%r30, %r39, 6;
	mov.u32 	%r31, _ZZ13matmul_sharedPKfS0_PfiE2As;
	add.s32 	%r6, %r31, %r30;
	shl.b32 	%r32, %r37, 2;
	add.s32 	%r7, %r6, %r32;
	mov.u32 	%r33, _ZZ13matmul_sharedPKfS0_PfiE2Bs;
	add.s32 	%r9, %r33, %r32;
	add.s32 	%r8, %r9, %r30;
	neg.s32 	%r41, %r29;
	mad.lo.s32 	%r34, %r39, %r24, %r37;
	add.s32 	%r40, %r34, %r4;
	shl.b32 	%r12, %r24, 4;
	mad.lo.s32 	%r38, %r24, %r3, %r37;
	cvta.to.global.u64 	%rd1, %rd4;
	cvta.to.global.u64 	%rd2, %rd5;
	mov.f32 	%f62, 0f00000000;
$L__BB2_2:
	setp.ge.u32 	%p2, %r3, %r24;
	mul.wide.s32 	%rd7, %r38, 4;
	add.s64 	%rd3, %rd1, %rd7;
	setp.ge.s32 	%p3, %r37, %r24;
	mov.f32 	%f60, 0f00000000;
	or.pred  	%p4, %p2, %p3;
	@%p4 bra 	$L__BB2_4;
	ld.global.f32 	%f60, [%rd3];
$L__BB2_4:
	setp.ge.u32 	%p5, %r5, %r24;
	st.shared.f32 	[%r7], %f60;
	setp.ge.s32 	%p6, %r39, %r24;
	mov.f32 	%f61, 0f00000000;
	or.pred  	%p7, %p5, %p6;
	@%p7 bra 	$L__BB2_6;
	mul.wide.u32 	%rd8, %r40, 4;
	add.s64 	%rd9, %rd2, %rd8;
	ld.global.f32 	%f61, [%rd9];
$L__BB2_6:
	st.shared.f32 	[%r8], %f61;
	bar.sync 	0;
	ld.shared.f32 	%f12, [%r6];
	ld.shared.f32 	%f13, [%r9];
	fma.rn.f32 	%f14, %f12, %f13, %f62;
	ld.shared.f32 	%f15, [%r6+4];
	ld.shared.f32 	%f16, [%r9+64];
	fma.rn.f32 	%f17, %f15, %f16, %f14;
	ld.shared.f32 	%f18, [%r6+8];
	ld.shared.f32 	%f19, [%r9+128];
	fma.rn.f32 	%f20, %f18, %f19, %f17;
	ld.shared.f32 	%f21, [%r6+12];
	ld.shared.f32 	%f22, [%r9+192];
	fma.rn.f32 	%f23, %f21, %f22, %f20;
	ld.shared.f32 	%f24, [%r6+16];
	ld.shared.f32 	%f25, [%r9+256];
	fma.rn.f32 	%f26, %f24, %f25, %f23;
	ld.shared.f32 	%f27, [%r6+20];
	ld.shared.f32 	%f28, [%r9+320];
	fma.rn.f32 	%f29, %f27, %f28, %f26;
	ld.shared.f32 	%f30, [%r6+24];
	ld.shared.f32 	%f31, [%r9+384];
	fma.rn.f32 	%f32, %f30, %f31, %f29;
	ld.shared.f32 	%f33, [%r6+28];
	ld.shared.f32 	%f34, [%r9+448];
	fma.rn.f32 	%f35, %f33, %f34, %f32;
	ld.shared.f32 	%f36, [%r6+32];
	ld.shared.f32 	%f37, [%r9+512];
	fma.rn.f32 	%f38, %f36, %f37, %f35;
	ld.shared.f32 	%f39, [%r6+36];
	ld.shared.f32 	%f40, [%r9+576];
	fma.rn.f32 	%f41, %f39, %f40, %f38;
	ld.shared.f32 	%f42, [%r6+40];
	ld.shared.f32 	%f43, [%r9+640];
	fma.rn.f32 	%f44, %f42, %f43, %f41;
	ld.shared.f32 	%f45, [%r6+44];
	ld.shared.f32 	%f46, [%r9+704];
	fma.rn.f32 	%f47, %f45, %f46, %f44;
	ld.shared.f32 	%f48, [%r6+48];
	ld.shared.f32 	%f49, [%r9+768];
	fma.rn.f32 	%f50, %f48, %f49, %f47;
	ld.shared.f32 	%f51, [%r6+52];
	ld.shared.f32 	%f52, [%r9+832];
	fma.rn.f32 	%f53, %f51, %f52, %f50;
	ld.shared.f32 	%f54, [%r6+56];
	ld.shared.f32 	%f55, [%r9+896];
	fma.rn.f32 	%f56, %f54, %f55, %f53;
	ld.shared.f32 	%f57, [%r6+60];
	ld.shared.f32 	%f58, [%r9+960];
	fma.rn.f32 	%f62, %f57, %f58, %f56;
	bar.sync 	0;
	add.s32 	%r41, %r41, 1;
	setp.ne.s32 	%p8, %r41, 0;
	add.s32 	%r40, %r40, %r12;
	add.s32 	%r39, %r39, 16;
	add.s32 	%r38, %r38, 16;
	add.s32 	%r37, %r37, 16;
	@%p8 bra 	$L__BB2_2;
$L__BB2_7:
	max.s32 	%r35, %r3, %r5;
	setp.ge.s32 	%p9, %r35, %r24;
	@%p9 bra 	$L__BB2_9;
	mad.lo.s32 	%r36, %r24, %r3, %r5;
	cvta.to.global.u64 	%rd10, %rd6;
	mul.wide.u32 	%rd11, %r36, 4;
	add.s64 	%rd12, %rd10, %rd11;
	st.global.f32 	[%rd12], %f62;
$L__BB2_9:
	ret;

}
	// .globl	_Z32matmul_shared_bank_conflict_freePKfS0_Pfi
.visible .entry _Z32matmul_shared_bank_conflict_freePKfS0_Pfi(
	.param .u64 .ptr .align 1 _Z32matmul_shared_bank_conflict_freePKfS0_Pfi_param_0,
	.param .u64 .ptr .align 1 _Z32matmul_shared_bank_conflict_freePKfS0_Pfi_param_1,
	.param .u64 .ptr .align 1 _Z32matmul_shared_bank_conflict_freePKfS0_Pfi_param_2,
	.param .u32 _Z32matmul_shared_bank_conflict_freePKfS0_Pfi_param_3
)
{
	.reg .pred 	%p<10>;
	.reg .b32 	%r<42>;
	.reg .b32 	%f<63>;
	.reg .b64 	%rd<13>;
	// demoted variable
	.shared .align 4 .b8 _ZZ32matmul_shared_bank_conflict_freePKfS0_PfiE2As[1088];
	// demoted variable
	.shared .align 4 .b8 _ZZ32matmul_shared_bank_conflict_freePKfS0_PfiE2Bs[1088];
	ld.param.u64 	%rd4, [_Z32matmul_shared_bank_conflict_freePKfS0_Pfi_param_0];
	ld.param.u64 	%rd5, [_Z32matmul_shared_bank_conflict_freePKfS0_Pfi_param_1];
	ld.param.u64 	%rd6, [_Z32matmul_shared_bank_conflict_freePKfS0_Pfi_param_2];
	ld.param.u32 	%r24, [_Z32matmul_shared_bank_conflict_freePKfS0_Pfi_param_3];
	mov.u32 	%r25, %ctaid.x;
	mov.u32 	%r26, %ctaid.y;
	mov.u32 	%r37, %tid.x;
	mov.u32 	%r39, %tid.y;
	shl.b32 	%r27, %r26, 4;
	add.s32 	%r3, %r27, %r39;
	shl.b32 	%r4, %r25, 4;
	add.s32 	%r5, %r4, %r37;
	setp.lt.s32 	%p1, %r24, 1;
	mov.f32 	%f62, 0f00000000;
	@%p1 bra 	$L__BB3_7;
	add.s32 	%r28, %r24, 15;
	shr.u32 	%r29, %r28, 4;
	mul.lo.s32 	%r30, %r39, 68;
	mov.u32 	%r31, _ZZ32matmul_shared_bank_conflict_freePKfS0_PfiE2As;
	add.s32 	%r6, %r31, %r30;
	shl.b32 	%r32, %r37, 2;
	add.s32 	%r7, %r6, %r32;
	mov.u32 	%r33, _ZZ32matmul_shared_bank_conflict_freePKfS0_PfiE2Bs;
	add.s32 	%r9, %r33, %r32;
	add.s32 	%r8, %r9, %r30;
	neg.s32 	%r41, %r29;
	mad.lo.s32 	%r34, %r39, %r24, %r37;
	add.s32 	%r40, %r34, %r4;
	shl.b32 	%r12, %r24, 4;
	mad.lo.s32 	%r38, %r24, %r3, %r37;
	cvta.to.global.u64 	%rd1, %rd4;
	cvta.to.global.u64 	%rd2, %rd5;
	mov.f32 	%f62, 0f00000000;
$L__BB3_2:
	setp.ge.u32 	%p2, %r3, %r24;
	mul.wide.s32 	%rd7, %r38, 4;
	add.s64 	%rd3, %rd1, %rd7;
	setp.ge.s32 	%p3, %r37, %r24;
	mov.f32 	%f60, 0f00000000;
	or.pred  	%p4, %p2, %p3;
	@%p4 bra 	$L__BB3_4;
	ld.global.f32 	%f60, [%rd3];
$L__BB3_4:
	setp.ge.u32 	%p5, %r5, %r24;
	st.shared.f32 	[%r7], %f60;
	setp.ge.s32 	%p6, %r39, %r24;
	mov.f32 	%f61, 0f00000000;
	or.pred  	%p7, %p5, %p6;
	@%p7 bra 	$L__BB3_6;
	mul.wide.u32 	%rd8, %r40, 4;
	add.s64 	%rd9, %rd2, %rd8;
	ld.global.f32 	%f61, [%rd9];
$L__BB3_6:
	st.shared.f32 	[%r8], %f61;
	bar.sync 	0;
	ld.shared.f32 	%f12, [%r6];
	ld.shared.f32 	%f13, [%r9];
	fma.rn.f32 	%f14, %f12, %f13, %f62;
	ld.shared.f32 	%f15, [%r6+4];
	ld.shared.f32 	%f16, [%r9+68];
	fma.rn.f32 	%f17, %f15, %f16, %f14;
	ld.shared.f32 	%f18, [%r6+8];
	ld.shared.f32 	%f19, [%r9+136];
	fma.rn.f32 	%f20, %f18, %f19, %f17;
	ld.shared.f32 	%f21, [%r6+12];
	ld.shared.f32 	%f22, [%r9+204];
	fma.rn.f32 	%f23, %f21, %f22, %f20;
	ld.shared.f32 	%f24, [%r6+16];
	ld.shared.f32 	%f25, [%r9+272];
	fma.rn.f32 	%f26, %f24, %f25, %f23;
	ld.shared.f32 	%f27, [%r6+20];
	ld.shared.f32 	%f28, [%r9+340];
	fma.rn.f32 	%f29, %f27, %f28, %f26;
	ld.shared.f32 	%f30, [%r6+24];
	ld.shared.f32 	%f31, [%r9+408];
	fma.rn.f32 	%f32, %f30, %f31, %f29;
	ld.shared.f32 	%f33, [%r6+28];
	ld.shared.f32 	%f34, [%r9+476];
	fma.rn.f32 	%f35, %f33, %f34, %f32;
	ld.shared.f32 	%f36, [%r6+32];
	ld.shared.f32 	%f37, [%r9+544];
	fma.rn.f32 	%f38, %f36, %f37, %f35;
	ld.shared.f32 	%f39, [%r6+36];
	ld.shared.f32 	%f40, [%r9+612];
	fma.rn.f32 	%f41, %f39, %f40, %f38;
	ld.shared.f32 	%f42, [%r6+40];
	ld.shared.f32 	%f43, [%r9+680];
	fma.rn.f32 	%f44, %f42, %f43, %f41;
	ld.shared.f32 	%f45, [%r6+44];
	ld.shared.f32 	%f46, [%r9+748];
	fma.rn.f32 	%f47, %f45, %f46, %f44;
	ld.shared.f32 	%f48, [%r6+48];
	ld.shared.f32 	%f49, [%r9+816];
	fma.rn.f32 	%f50, %f48, %f49, %f47;
	ld.shared.f32 	%f51, [%r6+52];
	ld.shared.f32 	%f52, [%r9+884];
	fma.rn.f32 	%f53, %f51, %f52, %f50;
	ld.shared.f32 	%f54, [%r6+56];
	ld.shared.f32 	%f55, [%r9+952];
	fma.rn.f32 	%f56, %f54, %f55, %f53;
	ld.shared.f32 	%f57, [%r6+60];
	ld.shared.f32 	%f58, [%r9+1020];
	fma.rn.f32 	%f62, %f57, %f58, %f56;
	bar.sync 	0;
	add.s32 	%r41, %r41, 1;
	setp.ne.s32 	%p8, %r41, 0;
	add.s32 	%r40, %r40, %r12;
	add.s32 	%r39, %r39, 16;
	add.s32 	%r38, %r38, 16;
	add.s32 	%r37, %r37, 16;
	@%p8 bra 	$L__BB3_2;
$L__BB3_7:
	max.s32 	%r35, %r3, %r5;
	setp.ge.s32 	%p9, %r35, %r24;
	@%p9 bra 	$L__BB3_9;
	mad.lo.s32 	%r36, %r24, %r3, %r5;
	cvta.to.global.u64 	%rd10, %rd6;
	mul.wide.u32 	%rd11, %r36, 4;
	add.s64 	%rd12, %rd10, %rd11;
	st.global.f32 	[%rd12], %f62;
$L__BB3_9:
	ret;

}
	// .globl	_Z26demonstrate_strided_accessPfii
.visible .entry _Z26demonstrate_strided_accessPfii(
	.param .u64 .ptr .align 1 _Z26demonstrate_strided_accessPfii_param_0,
	.param .u32 _Z26demonstrate_strided_accessPfii_param_1,
	.param .u32 _Z26demonstrate_strided_accessPfii_param_2
)
{
	.reg .pred 	%p<2>;
	.reg .b32 	%r<8>;
	.reg .b32 	%f<2>;
	.reg .b64 	%rd<5>;

	ld.param.u64 	%rd1, [_Z26demonstrate_strided_accessPfii_param_0];
	ld.param.u32 	%r2, [_Z26demonstrate_strided_accessPfii_param_1];
	ld.param.u32 	%r3, [_Z26demonstrate_strided_accessPfii_param_2];
	mov.u32 	%r4, %ctaid.x;
	mov.u32 	%r5, %ntid.x;
	mov.u32 	%r6, %tid.x;
	mad.lo.s32 	%r1, %r4, %r5, %r6;
	setp.ge.s32 	%p1, %r1, %r3;
	@%p1 bra 	$L__BB4_2;
	cvta.to.global.u64 	%rd2, %rd1;
	cvt.rn.f32.s32 	%f1, %r1;
	mul.lo.s32 	%r7, %r2, %r1;
	mul.wide.s32 	%rd3, %r7, 4;
	add.s64 	%rd4, %rd2, %rd3;
	st.global.f32 	[%rd4], %f1;
$L__BB4_2:
	ret;

}
	// .globl	_Z28demonstrate_coalesced_accessPfi
.visible .entry _Z28demonstrate_coalesced_accessPfi(
	.param .u64 .ptr .align 1 _Z28demonstrate_coalesced_accessPfi_param_0,
	.param .u32 _Z28demonstrate_coalesced_accessPfi_param_1
)
{
	.reg .pred 	%p<2>;
	.reg .b32 	%r<6>;
	.reg .b32 	%f<2>;
	.reg .b64 	%rd<5>;

	ld.param.u64 	%rd1, [_Z28demonstrate_coalesced_accessPfi_param_0];
	ld.param.u32 	%r2, [_Z28demonstrate_coalesced_accessPfi_param_1];
	mov.u32 	%r3, %ctaid.x;
	mov.u32 	%r4, %ntid.x;
	mov.u32 	%r5, %tid.x;
	mad.lo.s32 	%r1, %r3, %r4, %r5;
	setp.ge.s32 	%p1, %r1, %r2;
	@%p1 bra 	$L__BB5_2;
	cvta.to.global.u64 	%rd2, %rd1;
	cvt.rn.f32.s32 	%f1, %r1;
	mul.wide.s32 	%rd3, %r1, 4;
	add.s64 	%rd4, %rd2, %rd3;
	st.global.f32 	[%rd4], %f1;
$L__BB5_2:
	ret;

}


// ===== COMPILED SASS (sm_100) =====

	.target	sm_100

	.elftype	@"ET_EXEC"


//--------------------- .note.nv.tkinfo           --------------------------
	.section	.note.nv.tkinfo,"",@"SHT_NOTE"
	.sectionflags	@"SHF_NOTE_NV_TKINFO"
	.tkinfo
        /*0018*/ 	.word	0x00000002
        /*0030*/ 	.string	""
        /*0030*/ 	.string	"ptxas"
        /*0030*/ 	.string	"Cuda compilation tools, release 13.0, V13.0.88"
        /*0030*/ 	.string	"Build cuda_13.0.r13.0/compiler.36424714_0"
        /*0030*/ 	.string	"-arch sm_100 -m 64 "



//--------------------- .note.nv.cuinfo           --------------------------
	.section	.note.nv.cuinfo,"",@"SHT_NOTE"
	.sectionflags	@"SHF_NOTE_NV_CUINFO"
        /*0018*/ 	.short	0x0002
        /*001a*/ 	.short	0x0064
        /*001c*/ 	.short	0x0082
	.zero		2


//--------------------- .nv.info                  --------------------------
	.section	.nv.info,"",@"SHT_CUDA_INFO"
	.align	4


	//----- nvinfo : EIATTR_REGCOUNT
	.align		4
        /*0000*/ 	.byte	0x04, 0x2f
        /*0002*/ 	.short	(.L_1 - .L_0)
	.align		4
.L_0:
        /*0004*/ 	.word	index@(_Z12matmul_naivePKfS0_Pfi)
        /*0008*/ 	.word	0x0000001e


	//----- nvinfo : EIATTR_FRAME_SIZE
	.align		4
.L_1:
        /*000c*/ 	.byte	0x04, 0x11
        /*000e*/ 	.short	(.L_3 - .L_2)
	.align		4
.L_2:
        /*0010*/ 	.word	index@(_Z12matmul_naivePKfS0_Pfi)
        /*0014*/ 	.word	0x00000000


	//----- nvinfo : EIATTR_REGCOUNT
	.align		4
.L_3:
        /*0018*/ 	.byte	0x04, 0x2f
        /*001a*/ 	.short	(.L_5 - .L_4)
	.align		4
.L_4:
        /*001c*/ 	.word	index@(_Z16matmul_coalescedPKfS0_Pfi)
        /*0020*/ 	.word	0x0000001e


	//----- nvinfo : EIATTR_FRAME_SIZE
	.align		4
.L_5:
        /*0024*/ 	.byte	0x04, 0x11
        /*0026*/ 	.short	(.L_7 - .L_6)
	.align		4
.L_6:
        /*0028*/ 	.word	index@(_Z16matmul_coalescedPKfS0_Pfi)
        /*002c*/ 	.word	0x00000000


	//----- nvinfo : EIATTR_REGCOUNT
	.align		4
.L_7:
        /*0030*/ 	.byte	0x04, 0x2f
        /*0032*/ 	.short	(.L_9 - .L_8)
	.align		4
.L_8:
        /*0034*/ 	.word	index@(_Z13matmul_sharedPKfS0_Pfi)
        /*0038*/ 	.word	0x00000020


	//----- nvinfo : EIATTR_FRAME_SIZE
	.align		4
.L_9:
        /*003c*/ 	.byte	0x04, 0x11
        /*003e*/ 	.short	(.L_11 - .L_10)
	.align		4
.L_10:
        /*0040*/ 	.word	index@(_Z13matmul_sharedPKfS0_Pfi)
        /*0044*/ 	.word	0x00000000


	//----- nvinfo : EIATTR_REGCOUNT
	.align		4
.L_11:
        /*0048*/ 	.byte	0x04, 0x2f
        /*004a*/ 	.short	(.L_13 - .L_12)
	.align		4
.L_12:
        /*004c*/ 	.word	index@(_Z32matmul_shared_bank_conflict_freePKfS0_Pfi)
        /*0050*/ 	.word	0x00000020


	//----- nvinfo : EIATTR_FRAME_SIZE
	.align		4
.L_13:
        /*0054*/ 	.byte	0x04, 0x11
        /*0056*/ 	.short	(.L_15 - .L_14)
	.align		4
.L_14:
        /*0058*/ 	.word	index@(_Z32matmul_shared_bank_conflict_freePKfS0_Pfi)
        /*005c*/ 	.word	0x00000000


	//----- nvinfo : EIATTR_REGCOUNT
	.align		4
.L_15:
        /*0060*/ 	.byte	0x04, 0x2f
        /*0062*/ 	.short	(.L_17 - .L_16)
	.align		4
.L_16:
        /*0064*/ 	.word	index@(_Z26demonstrate_strided_accessPfii)
        /*0068*/ 	.word	0x0000000a


	//----- nvinfo : EIATTR_FRAME_SIZE
	.align		4
.L_17:
        /*006c*/ 	.byte	0x04, 0x11
        /*006e*/ 	.short	(.L_19 - .L_18)
	.align		4
.L_18:
        /*0070*/ 	.word	index@(_Z26demonstrate_strided_accessPfii)
        /*0074*/ 	.word	0x00000000


	//----- nvinfo : EIATTR_REGCOUNT
	.align		4
.L_19:
        /*0078*/ 	.byte	0x04, 0x2f
        /*007a*/ 	.short	(.L_21 - .L_20)
	.align		4
.L_20:
        /*007c*/ 	.word	index@(_Z28demonstrate_coalesced_accessPfi)
        /*0080*/ 	.word	0x0000000a


	//----- nvinfo : EIATTR_FRAME_SIZE
	.align		4
.L_21:
        /*0084*/ 	.byte	0x04, 0x11
        /*0086*/ 	.short	(.L_23 - .L_22)
	.align		4
.L_22:
        /*0088*/ 	.word	index@(_Z28demonstrate_coalesced_accessPfi)
        /*008c*/ 	.word	0x00000000


	//----- nvinfo : EIATTR_MIN_STACK_SIZE
	.align		4
.L_23:
        /*0090*/ 	.byte	0x04, 0x12
        /*0092*/ 	.short	(.L_25 - .L_24)
	.align		4
.L_24:
        /*0094*/ 	.word	index@(_Z28demonstrate_coalesced_accessPfi)
        /*0098*/ 	.word	0x00000000


	//----- nvinfo : EIATTR_MIN_STACK_SIZE
	.align		4
.L_25:
        /*009c*/ 	.byte	0x04, 0x12
        /*009e*/ 	.short	(.L_27 - .L_26)
	.align		4
.L_26:
        /*00a0*/ 	.word	index@(_Z26demonstrate_strided_accessPfii)
        /*00a4*/ 	.word	0x00000000


	//----- nvinfo : EIATTR_MIN_STACK_SIZE
	.align		4
.L_27:
        /*00a8*/ 	.byte	0x04, 0x12
        /*00aa*/ 	.short	(.L_29 - .L_28)
	.align		4
.L_28:
        /*00ac*/ 	.word	index@(_Z32matmul_shared_bank_conflict_freePKfS0_Pfi)
        /*00b0*/ 	.word	0x00000000


	//----- nvinfo : EIATTR_MIN_STACK_SIZE
	.align		4
.L_29:
        /*00b4*/ 	.byte	0x04, 0x12
        /*00b6*/ 	.short	(.L_31 - .L_30)
	.align		4
.L_30:
        /*00b8*/ 	.word	index@(_Z13matmul_sharedPKfS0_Pfi)
        /*00bc*/ 	.word	0x00000000


	//----- nvinfo : EIATTR_MIN_STACK_SIZE
	.align		4
.L_31:
        /*00c0*/ 	.byte	0x04, 0x12
        /*00c2*/ 	.short	(.L_33 - .L_32)
	.align		4
.L_32:
        /*00c4*/ 	.word	index@(_Z16matmul_coalescedPKfS0_Pfi)
        /*00c8*/ 	.word	0x00000000


	//----- nvinfo : EIATTR_MIN_STACK_SIZE
	.align		4
.L_33:
        /*00cc*/ 	.byte	0x04, 0x12
        /*00ce*/ 	.short	(.L_35 - .L_34)
	.align		4
.L_34:
        /*00d0*/ 	.word	index@(_Z12matmul_naivePKfS0_Pfi)
        /*00d4*/ 	.word	0x00000000
.L_35:


//--------------------- .nv.compat                --------------------------
	.section	.nv.compat,"",@"SHT_CUDA_COMPAT_INFO"
	.align	4
        /*0000*/ 	.byte	0x02, 0x09, 0x00, 0x00, 0x02, 0x02, 0x01, 0x00, 0x02, 0x05, 0x05, 0x00, 0x03, 0x07, 0x01, 0x01
        /*0010*/ 	.byte	0x02, 0x03, 0x00, 0x00, 0x02, 0x06, 0x01, 0x00, 0x04, 0x0b, 0x08, 0x00, 0x09, 0x00, 0x00, 0x00
        /*0020*/ 	.byte	0x00, 0x00, 0x00, 0x00


//--------------------- .nv.info._Z28demonstrate_coalesced_accessPfi --------------------------
	.section	.nv.info._Z28demonstrate_coalesced_accessPfi,"",@"SHT_CUDA_INFO"
	.sectionflags	@""
	.align	4


	//----- nvinfo : EIATTR_CUDA_API_VERSION
	.align		4
        /*0000*/ 	.byte	0x04, 0x37
        /*0002*/ 	.short	(.L_37 - .L_36)
.L_36:
        /*0004*/ 	.word	0x00000082


	//----- nvinfo : EIATTR_KPARAM_INFO
	.align		4
.L_37:
        /*0008*/ 	.byte	0x04, 0x17
        /*000a*/ 	.short	(.L_39 - .L_38)
.L_38:
        /*000c*/ 	.word	0x00000000
        /*0010*/ 	.short	0x0001
        /*0012*/ 	.short	0x0008
        /*0014*/ 	.byte	0x00, 0xf0, 0x11, 0x00


	//----- nvinfo : EIATTR_KPARAM_INFO
	.align		4
.L_39:
        /*0018*/ 	.byte	0x04, 0x17
        /*001a*/ 	.short	(.L_41 - .L_40)
.L_40:
        /*001c*/ 	.word	0x00000000
        /*0020*/ 	.short	0x0000
        /*0022*/ 	.short	0x0000
        /*0024*/ 	.byte	0x00, 0xf5, 0x21, 0x00


	//----- nvinfo : EIATTR_SPARSE_MMA_MASK
	.align		4
.L_41:
        /*0028*/ 	.byte	0x03, 0x50
        /*002a*/ 	.short	0x0000


	//----- nvinfo : EIATTR_MAXREG_COUNT
	.align		4
        /*002c*/ 	.byte	0x03, 0x1b
        /*002e*/ 	.short	0x00ff


	//----- nvinfo : EIATTR_MERCURY_ISA_VERSION
	.align		4
        /*0030*/ 	.byte	0x03, 0x5f
        /*0032*/ 	.short	0x0101


	//----- nvinfo : EIATTR_VRC_CTA_INIT_COUNT
	.align		4
        /*0034*/ 	.byte	0x02, 0x4a
	.zero		1
	.zero		1


	//----- nvinfo : EIATTR_EXIT_INSTR_OFFSETS
	.align		4
        /*0038*/ 	.byte	0x04, 0x1c
        /*003a*/ 	.short	(.L_43 - .L_42)


	//   ....[0]....
.L_42:
        /*003c*/ 	.word	0x00000070


	//   ....[1]....
        /*0040*/ 	.word	0x000000d0


	//----- nvinfo : EIATTR_CBANK_PARAM_SIZE
	.align		4
.L_43:
        /*0044*/ 	.byte	0x03, 0x19
        /*0046*/ 	.short	0x000c


	//----- nvinfo : EIATTR_PARAM_CBANK
	.align		4
        /*0048*/ 	.byte	0x04, 0x0a
        /*004a*/ 	.short	(.L_45 - .L_44)
	.align		4
.L_44:
        /*004c*/ 	.word	index@(.nv.constant0._Z28demonstrate_coalesced_accessPfi)
        /*0050*/ 	.short	0x0380
        /*0052*/ 	.short	0x000c


	//----- nvinfo : EIATTR_SW_WAR
	.align		4
.L_45:
        /*0054*/ 	.byte	0x04, 0x36
        /*0056*/ 	.short	(.L_47 - .L_46)
.L_46:
        /*0058*/ 	.word	0x00000008
.L_47:


//--------------------- .nv.info._Z26demonstrate_strided_accessPfii --------------------------
	.section	.nv.info._Z26demonstrate_strided_accessPfii,"",@"SHT_CUDA_INFO"
	.sectionflags	@""
	.align	4


	//----- nvinfo : EIATTR_CUDA_API_VERSION
	.align		4
        /*0000*/ 	.byte	0x04, 0x37
        /*0002*/ 	.short	(.L_49 - .L_48)
.L_48:
        /*0004*/ 	.word	0x00000082


	//----- nvinfo : EIATTR_KPARAM_INFO
	.align		4
.L_49:
        /*0008*/ 	.byte	0x04, 0x17
        /*000a*/ 	.short	(.L_51 - .L_50)
.L_50:
        /*000c*/ 	.word	0x00000000
        /*0010*/ 	.short	0x0002
        /*0012*/ 	.short	0x000c
        /*0014*/ 	.byte	0x00, 0xf0, 0x11, 0x00


	//----- nvinfo : EIATTR_KPARAM_INFO
	.align		4
.L_51:
        /*0018*/ 	.byte	0x04, 0x17
        /*001a*/ 	.short	(.L_53 - .L_52)
.L_52:
        /*001c*/ 	.word	0x00000000
        /*0020*/ 	.short	0x0001
        /*0022*/ 	.short	0x0008
        /*0024*/ 	.byte	0x00, 0xf0, 0x11, 0x00


	//----- nvinfo : EIATTR_KPARAM_INFO
	.align		4
.L_53:
        /*0028*/ 	.byte	0x04, 0x17
        /*002a*/ 	.short	(.L_55 - .L_54)
.L_54:
        /*002c*/ 	.word	0x00000000
        /*0030*/ 	.short	0x0000
        /*0032*/ 	.short	0x0000
        /*0034*/ 	.byte	0x00, 0xf5, 0x21, 0x00


	//----- nvinfo : EIATTR_SPARSE_MMA_MASK
	.align		4
.L_55:
        /*0038*/ 	.byte	0x03, 0x50
        /*003a*/ 	.short	0x0000


	//----- nvinfo : EIATTR_MAXREG_COUNT
	.align		4
        /*003c*/ 	.byte	0x03, 0x1b
        /*003e*/ 	.short	0x00ff


	//----- nvinfo : EIATTR_MERCURY_ISA_VERSION
	.align		4
        /*0040*/ 	.byte	0x03, 0x5f
        /*0042*/ 	.short	0x0101


	//----- nvinfo : EIATTR_VRC_CTA_INIT_COUNT
	.align		4
        /*0044*/ 	.byte	0x02, 0x4a
	.zero		1
	.zero		1


	//----- nvinfo : EIATTR_EXIT_INSTR_OFFSETS
	.align		4
        /*0048*/ 	.byte	0x04, 0x1c
        /*004a*/ 	.short	(.L_57 - .L_56)


	//   ....[0]....
.L_56:
        /*004c*/ 	.word	0x00000070


	//   ....[1]....
        /*0050*/ 	.word	0x000000f0


	//----- nvinfo : EIATTR_CBANK_PARAM_SIZE
	.align		4
.L_57:
        /*0054*/ 	.byte	0x03, 0x19
        /*0056*/ 	.short	0x0010


	//----- nvinfo : EIATTR_PARAM_CBANK
	.align		4
        /*0058*/ 	.byte	0x04, 0x0a
        /*005a*/ 	.short	(.L_59 - .L_58)
	.align		4
.L_58:
        /*005c*/ 	.word	index@(.nv.constant0._Z26demonstrate_strided_accessPfii)
        /*0060*/ 	.short	0x0380
        /*0062*/ 	.short	0x0010


	//----- nvinfo : EIATTR_SW_WAR
	.align		4
.L_59:
        /*0064*/ 	.byte	0x04, 0x36
        /*0066*/ 	.short	(.L_61 - .L_60)
.L_60:
        /*0068*/ 	.word	0x00000008
.L_61:


//--------------------- .nv.info._Z32matmul_shared_bank_conflict_freePKfS0_Pfi --------------------------
	.section	.nv.info._Z32matmul_shared_bank_conflict_freePKfS0_Pfi,"",@"SHT_CUDA_INFO"
	.sectionflags	@""
	.align	4


	//----- nvinfo : EIATTR_CUDA_API_VERSION
	.align		4
        /*0000*/ 	.byte	0x04, 0x37
        /*0002*/ 	.short	(.L_63 - .L_62)
.L_62:
        /*0004*/ 	.word	0x00000082


	//----- nvinfo : EIATTR_KPARAM_INFO
	.align		4
.L_63:
        /*0008*/ 	.byte	0x04, 0x17
        /*000a*/ 	.short	(.L_65 - .L_64)
.L_64:
        /*000c*/ 	.word	0x00000000
        /*0010*/ 	.short	0x0003
        /*0012*/ 	.short	0x0018
        /*0014*/ 	.byte	0x00, 0xf0, 0x11, 0x00


	//----- nvinfo : EIATTR_KPARAM_INFO
	.align		4
.L_65:
        /*0018*/ 	.byte	0x04, 0x17
        /*001a*/ 	.short	(.L_67 - .L_66)
.L_66:
        /*001c*/ 	.word	0x00000000
        /*0020*/ 	.short	0x0002
        /*0022*/ 	.short	0x0010
        /*0024*/ 	.byte	0x00, 0xf5, 0x21, 0x00


	//----- nvinfo : EIATTR_KPARAM_INFO
	.align		4
.L_67:
        /*0028*/ 	.byte	0x04, 0x17
        /*002a*/ 	.short	(.L_69 - .L_68)
.L_68:
        /*002c*/ 	.word	0x00000000
        /*0030*/ 	.short	0x0001
        /*0032*/ 	.short	0x0008
        /*0034*/ 	.byte	0x00, 0xf5, 0x21, 0x00


	//----- nvinfo : EIATTR_KPARAM_INFO
	.align		4
.L_69:
        /*0038*/ 	.byte	0x04, 0x17
        /*003a*/ 	.short	(.L_71 - .L_70)
.L_70:
        /*003c*/ 	.word	0x00000000
        /*0040*/ 	.short	0x0000
        /*0042*/ 	.short	0x0000
        /*0044*/ 	.byte	0x00, 0xf5, 0x21, 0x00


	//----- nvinfo : EIATTR_SPARSE_MMA_MASK
	.align		4
.L_71:
        /*0048*/ 	.byte	0x03, 0x50
        /*004a*/ 	.short	0x0000


	//----- nvinfo : EIATTR_MAXREG_COUNT
	.align		4
        /*004c*/ 	.byte	0x03, 0x1b
        /*004e*/ 	.short	0x00ff


	//----- nvinfo : EIATTR_NUM_BARRIERS
	.align		4
        /*0050*/ 	.byte	0x02, 0x4c
        /*0052*/ 	.byte	0x01
	.zero		1


	//----- nvinfo : EIATTR_MERCURY_ISA_VERSION
	.align		4
        /*0054*/ 	.byte	0x03, 0x5f
        /*0056*/ 	.short	0x0101


	//----- nvinfo : EIATTR_VRC_CTA_INIT_COUNT
	.align		4
        /*0058*/ 	.byte	0x02, 0x4a
	.zero		1
	.zero		1


	//----- nvinfo : EIATTR_EXIT_INSTR_OFFSETS
	.align		4
        /*005c*/ 	.byte	0x04, 0x1c
        /*005e*/ 	.short	(.L_73 - .L_72)


	//   ....[0]....
.L_72:
        /*0060*/ 	.word	0x00000680


	//   ....[1]....
        /*0064*/ 	.word	0x000006d0


	//----- nvinfo : EIATTR_CBANK_PARAM_SIZE
	.align		4
.L_73:
        /*0068*/ 	.byte	0x03, 0x19
        /*006a*/ 	.short	0x001c


	//----- nvinfo : EIATTR_PARAM_CBANK
	.align		4
        /*006c*/ 	.byte	0x04, 0x0a
        /*006e*/ 	.short	(.L_75 - .L_74)
	.align		4
.L_74:
        /*0070*/ 	.word	index@(.nv.constant0._Z32matmul_shared_bank_conflict_freePKfS0_Pfi)
        /*0074*/ 	.short	0x0380
        /*0076*/ 	.short	0x001c


	//----- nvinfo : EIATTR_SW_WAR
	.align		4
.L_75:
        /*0078*/ 	.byte	0x04, 0x36
        /*007a*/ 	.short	(.L_77 - .L_76)
.L_76:
        /*007c*/ 	.word	0x00000008
.L_77:


//--------------------- .nv.info._Z13matmul_sharedPKfS0_Pfi --------------------------
	.section	.nv.info._Z13matmul_sharedPKfS0_Pfi,"",@"SHT_CUDA_INFO"
	.sectionflags	@""
	.align	4


	//----- nvinfo : EIATTR_CUDA_API_VERSION
	.align		4
        /*0000*/ 	.byte	0x04, 0x37
        /*0002*/ 	.short	(.L_79 - .L_78)
.L_78:
        /*0004*/ 	.word	0x00000082


	//----- nvinfo : EIATTR_KPARAM_INFO
	.align		4
.L_79:
        /*0008*/ 	.byte	0x04, 0x17
        /*000a*/ 	.short	(.L_81 - .L_80)
.L_80:
        /*000c*/ 	.word	0x00000000
        /*0010*/ 	.short	0x0003
        /*0012*/ 	.short	0x0018
        /*0014*/ 	.byte	0x00, 0xf0, 0x11, 0x00


	//----- nvinfo : EIATTR_KPARAM_INFO
	.align		4
.L_81:
        /*0018*/ 	.byte	0x04, 0x17
        /*001a*/ 	.short	(.L_83 - .L_82)
.L_82:
        /*001c*/ 	.word	0x00000000
        /*0020*/ 	.short	0x0002
        /*0022*/ 	.short	0x0010
        /*0024*/ 	.byte	0x00, 0xf5, 0x21, 0x00


	//----- nvinfo : EIATTR_KPARAM_INFO
	.align		4
.L_83:
        /*0028*/ 	.byte	0x04, 0x17
        /*002a*/ 	.short	(.L_85 - .L_84)
.L_84:
        /*002c*/ 	.word	0x00000000
        /*0030*/ 	.short	0x0001
        /*0032*/ 	.short	0x0008
        /*0034*/ 	.byte	0x00, 0xf5, 0x21, 0x00


	//----- nvinfo : EIATTR_KPARAM_INFO
	.align		4
.L_85:
        /*0038*/ 	.byte	0x04, 0x17
        /*003a*/ 	.short	(.L_87 - .L_86)
.L_86:
        /*003c*/ 	.word	0x00000000
        /*0040*/ 	.short	0x0000
        /*0042*/ 	.short	0x0000
        /*0044*/ 	.byte	0x00, 0xf5, 0x21, 0x00


	//----- nvinfo : EIATTR_SPARSE_MMA_MASK
	.align		4
.L_87:
        /*0048*/ 	.byte	0x03, 0x50
        /*004a*/ 	.short	0x0000


	//----- nvinfo : EIATTR_MAXREG_COUNT
	.align		4
        /*004c*/ 	.byte	0x03, 0x1b
        /*004e*/ 	.short	0x00ff


	//----- nvinfo : EIATTR_NUM_BARRIERS
	.align		4
        /*0050*/ 	.byte	0x02, 0x4c
        /*0052*/ 	.byte	0x01
	.zero		1


	//----- nvinfo : EIATTR_MERCURY_ISA_VERSION
	.align		4
        /*0054*/ 	.byte	0x03, 0x5f
        /*0056*/ 	.short	0x0101


	//----- nvinfo : EIATTR_VRC_CTA_INIT_COUNT
	.align		4
        /*0058*/ 	.byte	0x02, 0x4a
	.zero		1
	.zero		1


	//----- nvinfo : EIATTR_EXIT_INSTR_OFFSETS
	.align		4
        /*005c*/ 	.byte	0x04, 0x1c
        /*005e*/ 	.short	(.L_89 - .L_88)


	//   ....[0]....
.L_88:
        /*0060*/ 	.word	0x000005c0


	//   ....[1]....
        /*0064*/ 	.word	0x00000610


	//----- nvinfo : EIATTR_CBANK_PARAM_SIZE
	.align		4
.L_89:
        /*0068*/ 	.byte	0x03, 0x19
        /*006a*/ 	.short	0x001c


	//----- nvinfo : EIATTR_PARAM_CBANK
	.align		4
        /*006c*/ 	.byte	0x04, 0x0a
        /*006e*/ 	.short	(.L_91 - .L_90)
	.align		4
.L_90:
        /*0070*/ 	.word	index@(.nv.constant0._Z13matmul_sharedPKfS0_Pfi)
        /*0074*/ 	.short	0x0380
        /*0076*/ 	.short	0x001c


	//----- nvinfo : EIATTR_SW_WAR
	.align		4
.L_91:
        /*0078*/ 	.byte	0x04, 0x36
        /*007a*/ 	.short	(.L_93 - .L_92)
.L_92:
        /*007c*/ 	.word	0x00000008
.L_93:


//--------------------- .nv.info._Z16matmul_coalescedPKfS0_Pfi --------------------------
	.section	.nv.info._Z16matmul_coalescedPKfS0_Pfi,"",@"SHT_CUDA_INFO"
	.sectionflags	@""
	.align	4


	//----- nvinfo : EIATTR_CUDA_API_VERSION
	.align		4
        /*0000*/ 	.byte	0x04, 0x37
        /*0002*/ 	.short	(.L_95 - .L_94)
.L_94:
        /*0004*/ 	.word	0x00000082


	//----- nvinfo : EIATTR_KPARAM_INFO
	.align		4
.L_95:
        /*0008*/ 	.byte	0x04, 0x17
        /*000a*/ 	.short	(.L_97 - .L_96)
.L_96:
        /*000c*/ 	.word	0x00000000
        /*0010*/ 	.short	0x0003
        /*0012*/ 	.short	0x0018
        /*0014*/ 	.byte	0x00, 0xf0, 0x11, 0x00


	//----- nvinfo : EIATTR_KPARAM_INFO
	.align		4
.L_97:
        /*0018*/ 	.byte	0x04, 0x17
        /*001a*/ 	.short	(.L_99 - .L_98)
.L_98:
        /*001c*/ 	.word	0x00000000
        /*0020*/ 	.short	0x0002
        /*0022*/ 	.short	0x0010
        /*0024*/ 	.byte	0x00, 0xf5, 0x21, 0x00


	//----- nvinfo : EIATTR_KPARAM_INFO
	.align		4
.L_99:
        /*0028*/ 	.byte	0x04, 0x17
        /*002a*/ 	.short	(.L_101 - .L_100)
.L_100:
        /*002c*/ 	.word	0x00000000
        /*0030*/ 	.short	0x0001
        /*0032*/ 	.short	0x0008
        /*0034*/ 	.byte	0x00, 0xf5, 0x21, 0x00


	//----- nvinfo : EIATTR_KPARAM_INFO
	.align		4
.L_101:
        /*0038*/ 	.byte	0x04, 0x17
        /*003a*/ 	.short	(.L_103 - .L_102)
.L_102:
        /*003c*/ 	.word	0x00000000
        /*0040*/ 	.short	0x0000
        /*0042*/ 	.short	0x0000
        /*0044*/ 	.byte	0x00, 0xf5, 0x21, 0x00


	//----- nvinfo : EIATTR_SPARSE_MMA_MASK
	.align		4
.L_103:
        /*0048*/ 	.byte	0x03, 0x50
        /*004a*/ 	.short	0x0000


	//----- nvinfo : EIATTR_MAXREG_COUNT
	.align		4
        /*004c*/ 	.byte	0x03, 0x1b
        /*004e*/ 	.short	0x00ff


	//----- nvinfo : EIATTR_MERCURY_ISA_VERSION
	.align		4
        /*0050*/ 	.byte	0x03, 0x5f
        /*0052*/ 	.short	0x0101


	//----- nvinfo : EIATTR_VRC_CTA_INIT_COUNT
	.align		4
        /*0054*/ 	.byte	0x02, 0x4a
	.zero		1
	.zero		1


	//----- nvinfo : EIATTR_EXIT_INSTR_OFFSETS
	.align		4
        /*0058*/ 	.byte	0x04, 0x1c
        /*005a*/ 	.short	(.L_105 - .L_104)


	//   ....[0]....
.L_104:
        /*005c*/ 	.word	0x000000c0


	//   ....[1]....
        /*0060*/ 	.word	0x00000a90


	//----- nvinfo : EIATTR_CBANK_PARAM_SIZE
	.align		4
.L_105:
        /*0064*/ 	.byte	0x03, 0x19
        /*0066*/ 	.short	0x001c


	//----- nvinfo : EIATTR_PARAM_CBANK
	.align		4
        /*0068*/ 	.byte	0x04, 0x0a
        /*006a*/ 	.short	(.L_107 - .L_106)
	.align		4
.L_106:
        /*006c*/ 	.word	index@(.nv.constant0._Z16matmul_coalescedPKfS0_Pfi)
        /*0070*/ 	.short	0x0380
        /*0072*/ 	.short	0x001c


	//----- nvinfo : EIATTR_SW_WAR
	.align		4
.L_107:
        /*0074*/ 	.byte	0x04, 0x36
        /*0076*/ 	.short	(.L_109 - .L_108)
.L_108:
        /*0078*/ 	.word	0x00000008
.L_109:


//--------------------- .nv.info._Z12matmul_naivePKfS0_Pfi --------------------------
	.section	.nv.info._Z12matmul_naivePKfS0_Pfi,"",@"SHT_CUDA_INFO"
	.sectionflags	@""
	.align	4


	//----- nvinfo : EIATTR_CUDA_API_VERSION
	.align		4
        /*0000*/ 	.byte	0x04, 0x37
        /*0002*/ 	.short	(.L_111 - .L_110)
.L_110:
        /*0004*/ 	.word	0x00000082


	//----- nvinfo : EIATTR_KPARAM_INFO
	.align		4
.L_111:
        /*0008*/ 	.byte	0x04, 0x17
        /*000a*/ 	.short	(.L_113 - .L_112)
.L_112:
        /*000c*/ 	.word	0x00000000
        /*0010*/ 	.short	0x0003
        /*0012*/ 	.short	0x0018
        /*0014*/ 	.byte	0x00, 0xf0, 0x11, 0x00


	//----- nvinfo : EIATTR_KPARAM_INFO
	.align		4
.L_113:
        /*0018*/ 	.byte	0x04, 0x17
        /*001a*/ 	.short	(.L_115 - .L_114)
.L_114:
        /*001c*/ 	.word	0x00000000
        /*0020*/ 	.short	0x0002
        /*0022*/ 	.short	0x0010
        /*0024*/ 	.byte	0x00, 0xf5, 0x21, 0x00


	//----- nvinfo : EIATTR_KPARAM_INFO
	.align		4
.L_115:
        /*0028*/ 	.byte	0x04, 0x17
        /*002a*/ 	.short	(.L_117 - .L_116)
.L_116:
        /*002c*/ 	.word	0x00000000
        /*0030*/ 	.short	0x0001
        /*0032*/ 	.short	0x0008
        /*0034*/ 	.byte	0x00, 0xf5, 0x21, 0x00


	//----- nvinfo : EIATTR_KPARAM_INFO
	.align		4
.L_117:
        /*0038*/ 	.byte	0x04, 0x17
        /*003a*/ 	.short	(.L_119 - .L_118)
.L_118:
        /*003c*/ 	.word	0x00000000
        /*0040*/ 	.short	0x0000
        /*0042*/ 	.short	0x0000
        /*0044*/ 	.byte	0x00, 0xf5, 0x21, 0x00


	//----- nvinfo : EIATTR_SPARSE_MMA_MASK
	.align		4
.L_119:
        /*0048*/ 	.byte	0x03, 0x50
        /*004a*/ 	.short	0x0000


	//----- nvinfo : EIATTR_MAXREG_COUNT
	.align		4
        /*004c*/ 	.byte	0x03, 0x1b
        /*004e*/ 	.short	0x00ff


	//----- nvinfo : EIATTR_MERCURY_ISA_VERSION
	.align		4
        /*0050*/ 	.byte	0x03, 0x5f
        /*0052*/ 	.short	0x0101


	//----- nvinfo : EIATTR_VRC_CTA_INIT_COUNT
	.align		4
        /*0054*/ 	.byte	0x02, 0x4a
	.zero		1
	.zero		1


	//----- nvinfo : EIATTR_EXIT_INSTR_OFFSETS
	.align		4
        /*0058*/ 	.byte	0x04, 0x1c
        /*005a*/ 	.short	(.L_121 - .L_120)


	//   ....[0]....
.L_120:
        /*005c*/ 	.word	0x000000c0


	//   ....[1]....
        /*0060*/ 	.word	0x00000a90


	//----- nvinfo : EIATTR_CBANK_PARAM_SIZE
	.align		4
.L_121:
        /*0064*/ 	.byte	0x03, 0x19
        /*0066*/ 	.short	0x001c


	//----- nvinfo : EIATTR_PARAM_CBANK
	.align		4
        /*0068*/ 	.byte	0x04, 0x0a
        /*006a*/ 	.short	(.L_123 - .L_122)
	.align		4
.L_122:
        /*006c*/ 	.word	index@(.nv.constant0._Z12matmul_naivePKfS0_Pfi)
        /*0070*/ 	.short	0x0380
        /*0072*/ 	.short	0x001c


	//----- nvinfo : EIATTR_SW_WAR
	.align		4
.L_123:
        /*0074*/ 	.byte	0x04, 0x36
        /*0076*/ 	.short	(.L_125 - .L_124)
.L_124:
        /*0078*/ 	.word	0x00000008
.L_125:


//--------------------- .nv.callgraph             --------------------------
	.section	.nv.callgraph,"",@"SHT_CUDA_CALLGRAPH"
	.align	4
	.sectionentsize	8
	.align		4
        /*0000*/ 	.word	0x00000000
	.align		4
        /*0004*/ 	.word	0xffffffff
	.align		4
        /*0008*/ 	.word	0x00000000
	.align		4
        /*000c*/ 	.word	0xfffffffe
	.align		4
        /*0010*/ 	.word	0x00000000
	.align		4
        /*0014*/ 	.word	0xfffffffd
	.align		4
        /*0018*/ 	.word	0x00000000
	.align		4
        /*001c*/ 	.word	0xfffffffc


//--------------------- .text._Z28demonstrate_coalesced_accessPfi --------------------------
	.section	.text._Z28demonstrate_coalesced_accessPfi,"ax",@progbits
	.align	128
        .global         _Z28demonstrate_coalesced_accessPfi
        .type           _Z28demonstrate_coalesced_accessPfi,@function
        .size           _Z28demonstrate_coalesced_accessPfi,(.L_x_18 - _Z28demonstrate_coalesced_accessPfi)
        .other          _Z28demonstrate_coalesced_accessPfi,@"STO_CUDA_ENTRY STV_DEFAULT"
_Z28demonstrate_coalesced_accessPfi:
.text._Z28demonstrate_coalesced_accessPfi:
[----:B------:R-:W-:Y:S01]  /*0000*/  LDC R1, c[0x0][0x37c] ;  /* 0x0000df00ff017b82 */ /* 0x000fe20000000800 */
[----:B------:R-:W0:Y:S07]  /*0010*/  S2R R0, SR_TID.X ;  /* 0x0000000000007919 */ /* 0x000e2e0000002100 */
[----:B------:R-:W0:Y:S01]  /*0020*/  S2UR UR4, SR_CTAID.X ;  /* 0x00000000000479c3 */ /* 0x000e220000002500 */
[----:B------:R-:W1:Y:S07]  /*0030*/  LDCU UR5, c[0x0][0x388] ;  /* 0x00007100ff0577ac */ /* 0x000e6e0008000800 */
[----:B------:R-:W0:Y:S02]  /*0040*/  LDC R5, c[0x0][0x360] ;  /* 0x0000d800ff057b82 */ /* 0x000e240000000800 */
[----:B0-----:R-:W-:-:S05]  /*0050*/  IMAD R5, R5, UR4, R0 ;  /* 0x0000000405057c24 */ /* 0x001fca000f8e0200 */
[----:B-1----:R-:W-:-:S13]  /*0060*/  ISETP.GE.AND P0, PT, R5, UR5, PT ;  /* 0x0000000505007c0c */ /* 0x002fda000bf06270 */
[----:B------:R-:W-:Y:S05]  /*0070*/  @P0 EXIT ;  /* 0x000000000000094d */ /* 0x000fea0003800000 */
[----:B------:R-:W0:Y:S01]  /*0080*/  LDC.64 R2, c[0x0][0x380] ;  /* 0x0000e000ff027b82 */ /* 0x000e220000000a00 */
[----:B------:R-:W1:Y:S01]  /*0090*/  LDCU.64 UR4, c[0x0][0x358] ;  /* 0x00006b00ff0477ac */ /* 0x000e620008000a00 */
[----:B------:R-:W-:Y:S01]  /*00a0*/  I2FP.F32.S32 R7, R5 ;  /* 0x0000000500077245 */ /* 0x000fe20000201400 */
[----:B0-----:R-:W-:-:S05]  /*00b0*/  IMAD.WIDE R2, R5, 0x4, R2 ;  /* 0x0000000405027825 */ /* 0x001fca00078e0202 */
[----:B-1----:R-:W-:Y:S01]  /*00c0*/  STG.E desc[UR4][R2.64], R7 ;  /* 0x0000000702007986 */ /* 0x002fe2000c101904 */
[----:B------:R-:W-:Y:S05]  /*00d0*/  EXIT ;  /* 0x000000000000794d */ /* 0x000fea0003800000 */
.L_x_0:
[----:B------:R-:W-:-:S00]  /*00e0*/  BRA `(.L_x_0) ;  /* 0xfffffffc00fc7947 */ /* 0x000fc0000383ffff */
[----:B------:R-:W-:-:S00]  /*00f0*/  NOP ;  /* 0x0000000000007918 */ /* 0x000fc00000000000 */
        /* <DEDUP_REMOVED lines=8> */
.L_x_18:


//--------------------- .text._Z26demonstrate_strided_accessPfii --------------------------
	.section	.text._Z26demonstrate_strided_accessPfii,"ax",@progbits
	.align	128
        .global         _Z26demonstrate_strided_accessPfii
        .type           _Z26demonstrate_strided_accessPfii,@function
        .size           _Z26demonstrate_strided_accessPfii,(.L_x_19 - _Z26demonstrate_strided_accessPfii)
        .other          _Z26demonstrate_strided_accessPfii,@"STO_CUDA_ENTRY STV_DEFAULT"
_Z26demonstrate_strided_accessPfii:
.text._Z26demonstrate_strided_accessPfii:
        /* <DEDUP_REMOVED lines=9> */
[----:B------:R-:W1:Y:S01]  /*0090*/  LDCU UR6, c[0x0][0x388] ;  /* 0x00007100ff0677ac */ /* 0x000e620008000800 */
[----:B------:R-:W-:Y:S01]  /*00a0*/  I2FP.F32.S32 R5, R0 ;  /* 0x0000000000057245 */ /* 0x000fe20000201400 */
[----:B------:R-:W2:Y:S01]  /*00b0*/  LDCU.64 UR4, c[0x0][0x358] ;  /* 0x00006b00ff0477ac */ /* 0x000ea20008000a00 */
[----:B-1----:R-:W-:-:S04]  /*00c0*/  IMAD R7, R0, UR6, RZ ;  /* 0x0000000600077c24 */ /* 0x002fc8000f8e02ff */
[----:B0-----:R-:W-:-:S05]  /*00d0*/  IMAD.WIDE R2, R7, 0x4, R2 ;  /* 0x0000000407027825 */ /* 0x001fca00078e0202 */
[----:B--2---:R-:W-:Y:S01]  /*00e0*/  STG.E desc[UR4][R2.64], R5 ;  /* 0x0000000502007986 */ /* 0x004fe2000c101904 */
[----:B------:R-:W-:Y:S05]  /*00f0*/  EXIT ;  /* 0x000000000000794d */ /* 0x000fea0003800000 */
.L_x_1:
        /* <DEDUP_REMOVED lines=16> */
.L_x_19:


//--------------------- .text._Z32matmul_shared_bank_conflict_freePKfS0_Pfi --------------------------
	.section	.text._Z32matmul_shared_bank_conflict_freePKfS0_Pfi,"ax",@progbits
	.align	128
        .global         _Z32matmul_shared_bank_conflict_freePKfS0_Pfi
        .type           _Z32matmul_shared_bank_conflict_freePKfS0_Pfi,@function
        .size           _Z32matmul_shared_bank_conflict_freePKfS0_Pfi,(.L_x_20 - _Z32matmul_shared_bank_conflict_freePKfS0_Pfi)
        .other          _Z32matmul_shared_bank_conflict_freePKfS0_Pfi,@"STO_CUDA_ENTRY STV_DEFAULT"
_Z32matmul_shared_bank_conflict_freePKfS0_Pfi:
.text._Z32matmul_shared_bank_conflict_freePKfS0_Pfi:
[----:B------:R-:W-:Y:S01]  /*0000*/  LDC R1, c[0x0][0x37c] ;  /* 0x0000df00ff017b82 */ /* 0x000fe20000000800 */
[----:B------:R-:W0:Y:S01]  /*0010*/  LDCU UR4, c[0x0][0x398] ;  /* 0x00007300ff0477ac */ /* 0x000e220008000800 */
[----:B------:R-:W1:Y:S01]  /*0020*/  S2R R9, SR_CTAID.Y ;  /* 0x0000000000097919 */ /* 0x000e620000002600 */
[----:B------:R-:W-:Y:S01]  /*0030*/  HFMA2 R21, -RZ, RZ, 0, 0 ;  /* 0x00000000ff157431 */ /* 0x000fe200000001ff */
[----:B------:R-:W1:Y:S01]  /*0040*/  S2R R19, SR_TID.Y ;  /* 0x0000000000137919 */ /* 0x000e620000002200 */
[----:B------:R-:W2:Y:S01]  /*0050*/  S2R R12, SR_CTAID.X ;  /* 0x00000000000c7919 */ /* 0x000ea20000002500 */
[----:B------:R-:W2:Y:S01]  /*0060*/  S2R R17, SR_TID.X ;  /* 0x0000000000117919 */ /* 0x000ea20000002100 */
[----:B0-----:R-:W-:Y:S01]  /*0070*/  MOV R0, UR4 ;  /* 0x0000000400007c02 */ /* 0x001fe20008000f00 */
[----:B------:R-:W0:Y:S03]  /*0080*/  LDCU.64 UR4, c[0x0][0x358] ;  /* 0x00006b00ff0477ac */ /* 0x000e260008000a00 */
[----:B------:R-:W-:-:S02]  /*0090*/  ISETP.GE.AND P0, PT, R0, 0x1, PT ;  /* 0x000000010000780c */ /* 0x000fc40003f06270 */
[----:B-1----:R-:W-:Y:S02]  /*00a0*/  LEA R9, R9, R19, 0x4 ;  /* 0x0000001309097211 */ /* 0x002fe400078e20ff */
[----:B--2---:R-:W-:-:S04]  /*00b0*/  LEA R8, R12, R17, 0x4 ;  /* 0x000000110c087211 */ /* 0x004fc800078e20ff */
[----:B------:R-:W-:-:S05]  /*00c0*/  VIMNMX R11, PT, PT, R9, R8, !PT ;  /* 0x00000008090b7248 */ /* 0x000fca0007fe0100 */
[----:B0-----:R-:W-:Y:S05]  /*00d0*/  @!P0 BRA `(.L_x_2) ;  /* 0x0000000400648947 */ /* 0x001fea0003800000 */
[----:B------:R-:W0:Y:S01]  /*00e0*/  S2R R7, SR_CgaCtaId ;  /* 0x0000000000077919 */ /* 0x000e220000008800 */
[----:B------:R-:W1:Y:S01]  /*00f0*/  LDC R10, c[0x0][0x398] ;  /* 0x0000e600ff0a7b82 */ /* 0x000e620000000800 */
[----:B------:R-:W-:Y:S01]  /*0100*/  MOV R5, 0x400 ;  /* 0x0000040000057802 */ /* 0x000fe20000000f00 */
[----:B------:R-:W-:Y:S01]  /*0110*/  VIADD R4, R0, 0xf ;  /* 0x0000000f00047836 */ /* 0x000fe20000000000 */
[----:B------:R-:W-:Y:S01]  /*0120*/  MOV R21, RZ ;  /* 0x000000ff00157202 */ /* 0x000fe20000000f00 */
[-CC-:B------:R-:W-:Y:S01]  /*0130*/  IMAD R15, R19, R0.reuse, R17.reuse ;  /* 0x00000000130f7224 */ /* 0x180fe200078e0211 */
[----:B------:R-:W-:Y:S01]  /*0140*/  IADD3 R6, PT, PT, R5, 0x440, RZ ;  /* 0x0000044005067810 */ /* 0x000fe20007ffe0ff */
[----:B------:R-:W-:Y:S01]  /*0150*/  IMAD R13, R9, R0, R17 ;  /* 0x00000000090d7224 */ /* 0x000fe200078e0211 */
[----:B------:R-:W-:Y:S01]  /*0160*/  SHF.R.U32.HI R4, RZ, 0x4, R4 ;  /* 0x00000004ff047819 */ /* 0x000fe20000011604 */
[----:B------:R-:W2:Y:S01]  /*0170*/  LDC.64 R2, c[0x0][0x380] ;  /* 0x0000e000ff027b82 */ /* 0x000ea20000000a00 */
[----:B------:R-:W-:-:S03]  /*0180*/  LEA R15, R12, R15, 0x4 ;  /* 0x0000000f0c0f7211 */ /* 0x000fc600078e20ff */
[----:B------:R-:W-:Y:S01]  /*0190*/  IMAD.MOV R18, RZ, RZ, -R4 ;  /* 0x000000ffff127224 */ /* 0x000fe200078e0a04 */
[C---:B0-----:R-:W-:Y:S02]  /*01a0*/  LEA R14, R7.reuse, R5, 0x18 ;  /* 0x00000005070e7211 */ /* 0x041fe400078ec0ff */
[----:B------:R-:W-:-:S03]  /*01b0*/  LEA R6, R7, R6, 0x18 ;  /* 0x0000000607067211 */ /* 0x000fc600078ec0ff */
[----:B------:R-:W-:Y:S01]  /*01c0*/  IMAD R14, R19, 0x44, R14 ;  /* 0x00000044130e7824 */ /* 0x000fe200078e020e */
[----:B------:R-:W-:-:S04]  /*01d0*/  LEA R16, R17, R6, 0x2 ;  /* 0x0000000611107211 */ /* 0x000fc800078e10ff */
[----:B------:R-:W-:Y:S01]  /*01e0*/  LEA R20, R17, R14, 0x2 ;  /* 0x0000000e11147211 */ /* 0x000fe200078e10ff */
[----:B------:R-:W-:-:S07]  /*01f0*/  IMAD R12, R19, 0x44, R16 ;  /* 0x00000044130c7824 */ /* 0x000fce00078e0210 */
.L_x_3:
[----:B-1----:R-:W-:Y:S01]  /*0200*/  MOV R0, R10 ;  /* 0x0000000a00007202 */ /* 0x002fe20000000f00 */
[----:B------:R-:W-:Y:S01]  /*0210*/  HFMA2 R23, -RZ, RZ, 0, 0 ;  /* 0x00000000ff177431 */ /* 0x000fe200000001ff */
[----:B------:R-:W-:Y:S01]  /*0220*/  MOV R25, RZ ;  /* 0x000000ff00197202 */ /* 0x000fe20000000f00 */
[----:B--2---:R-:W-:Y:S01]  /*0230*/  IMAD.WIDE R4, R13, 0x4, R2 ;  /* 0x000000040d047825 */ /* 0x004fe200078e0202 */
[-C--:B------:R-:W-:Y:S02]  /*0240*/  ISETP.GE.AND P0, PT, R19, R0.reuse, PT ;  /* 0x000000001300720c */ /* 0x080fe40003f06270 */
[-C--:B------:R-:W-:Y:S02]  /*0250*/  ISETP.GE.AND P1, PT, R17, R0.reuse, PT ;  /* 0x000000001100720c */ /* 0x080fe40003f26270 */
[-C--:B------:R-:W-:Y:S02]  /*0260*/  ISETP.GE.U32.OR P0, PT, R8, R0.reuse, P0 ;  /* 0x000000000800720c */ /* 0x080fe40000706470 */
[----:B------:R-:W-:-:S11]  /*0270*/  ISETP.GE.U32.OR P1, PT, R9, R0, P1 ;  /* 0x000000000900720c */ /* 0x000fd60000f26470 */
[----:B------:R-:W0:Y:S02]  /*0280*/  @!P0 LDC.64 R6, c[0x0][0x388] ;  /* 0x0000e200ff068b82 */ /* 0x000e240000000a00 */
[----:B------:R-:W2:Y:S01]  /*0290*/  @!P1 LDG.E R23, desc[UR4][R4.64] ;  /* 0x0000000404179981 */ /* 0x000ea2000c1e1900 */
[----:B0-----:R-:W-:-:S05]  /*02a0*/  @!P0 IMAD.WIDE.U32 R6, R15, 0x4, R6 ;  /* 0x000000040f068825 */ /* 0x001fca00078e0006 */
[----:B------:R-:W3:Y:S01]  /*02b0*/  @!P0 LDG.E R25, desc[UR4][R6.64] ;  /* 0x0000000406198981 */ /* 0x000ee2000c1e1900 */
[----:B------:R-:W-:-:S05]  /*02c0*/  VIADD R18, R18, 0x1 ;  /* 0x0000000112127836 */ /* 0x000fca0000000000 */
[----:B------:R-:W-:Y:S02]  /*02d0*/  ISETP.NE.AND P0, PT, R18, RZ, PT ;  /* 0x000000ff1200720c */ /* 0x000fe40003f05270 */
[----:B------:R-:W-:Y:S02]  /*02e0*/  IADD3 R13, PT, PT, R13, 0x10, RZ ;  /* 0x000000100d0d7810 */ /* 0x000fe40007ffe0ff */
[----:B------:R-:W-:Y:S02]  /*02f0*/  IADD3 R19, PT, PT, R19, 0x10, RZ ;  /* 0x0000001013137810 */ /* 0x000fe40007ffe0ff */
[----:B------:R-:W-:Y:S02]  /*0300*/  IADD3 R17, PT, PT, R17, 0x10, RZ ;  /* 0x0000001011117810 */ /* 0x000fe40007ffe0ff */
[----:B------:R-:W-:Y:S01]  /*0310*/  LEA R15, R0, R15, 0x4 ;  /* 0x0000000f000f7211 */ /* 0x000fe200078e20ff */
[----:B--2---:R-:W-:Y:S04]  /*0320*/  STS [R20], R23 ;  /* 0x0000001714007388 */ /* 0x004fe80000000800 */
[----:B---3--:R-:W-:Y:S01]  /*0330*/  STS [R12], R25 ;  /* 0x000000190c007388 */ /* 0x008fe20000000800 */
[----:B------:R-:W-:Y:S06]  /*0340*/  BAR.SYNC.DEFER_BLOCKING 0x0 ;  /* 0x0000000000007b1d */ /* 0x000fec0000010000 */
[----:B------:R-:W-:Y:S04]  /*0350*/  LDS R24, [R14] ;  /* 0x000000000e187984 */ /* 0x000fe80000000800 */
[----:B------:R-:W0:Y:S04]  /*0360*/  LDS R26, [R16] ;  /* 0x00000000101a7984 */ /* 0x000e280000000800 */
[----:B------:R-:W-:Y:S04]  /*0370*/  LDS R29, [R14+0x4] ;  /* 0x000004000e1d7984 */ /* 0x000fe80000000800 */
[----:B------:R-:W1:Y:S04]  /*0380*/  LDS R28, [R16+0x44] ;  /* 0x00004400101c7984 */ /* 0x000e680000000800 */
[----:B------:R-:W-:Y:S04]  /*0390*/  LDS R22, [R14+0x8] ;  /* 0x000008000e167984 */ /* 0x000fe80000000800 */
[----:B------:R-:W2:Y:S04]  /*03a0*/  LDS R27, [R16+0x88] ;  /* 0x00008800101b7984 */ /* 0x000ea80000000800 */
[----:B------:R-:W-:Y:S04]  /*03b0*/  LDS R4, [R14+0xc] ;  /* 0x00000c000e047984 */ /* 0x000fe80000000800 */
[----:B------:R-:W3:Y:S04]  /*03c0*/  LDS R5, [R16+0xcc] ;  /* 0x0000cc0010057984 */ /* 0x000ee80000000800 */
[----:B------:R-:W-:Y:S04]  /*03d0*/  LDS R25, [R14+0x10] ;  /* 0x000010000e197984 */ /* 0x000fe80000000800 */
[----:B------:R-:W-:Y:S04]  /*03e0*/  LDS R23, [R14+0x14] ;  /* 0x000014000e177984 */ /* 0x000fe80000000800 */
[----:B------:R-:W-:Y:S01]  /*03f0*/  LDS R6, [R14+0x18] ;  /* 0x000018000e067984 */ /* 0x000fe20000000800 */
[----:B0-----:R-:W-:-:S03]  /*0400*/  FFMA R24, R24, R26, R21 ;  /* 0x0000001a18187223 */ /* 0x001fc60000000015 */
[----:B------:R-:W-:Y:S04]  /*0410*/  LDS R7, [R16+0x198] ;  /* 0x0001980010077984 */ /* 0x000fe80000000800 */
[----:B------:R-:W0:Y:S01]  /*0420*/  LDS R26, [R16+0x110] ;  /* 0x00011000101a7984 */ /* 0x000e220000000800 */
[----:B-1----:R-:W-:-:S03]  /*0430*/  FFMA R29, R29, R28, R24 ;  /* 0x0000001c1d1d7223 */ /* 0x002fc60000000018 */
[----:B------:R-:W-:Y:S04]  /*0440*/  LDS R21, [R14+0x1c] ;  /* 0x00001c000e157984 */ /* 0x000fe80000000800 */
[----:B------:R-:W1:Y:S01]  /*0450*/  LDS R24, [R16+0x154] ;  /* 0x0001540010187984 */ /* 0x000e620000000800 */
[----:B--2---:R-:W-:-:S03]  /*0460*/  FFMA R27, R22, R27, R29 ;  /* 0x0000001b161b7223 */ /* 0x004fc6000000001d */
[----:B------:R-:W2:Y:S01]  /*0470*/  LDS R22, [R16+0x1dc] ;  /* 0x0001dc0010167984 */ /* 0x000ea20000000800 */
[----:B---3--:R-:W-:-:S03]  /*0480*/  FFMA R4, R4, R5, R27 ;  /* 0x0000000504047223 */ /* 0x008fc6000000001b */
[----:B------:R-:W-:Y:S01]  /*0490*/  LDS R5, [R16+0x220] ;  /* 0x0002200010057984 */ /* 0x000fe20000000800 */
[----:B0-----:R-:W-:-:S03]  /*04a0*/  FFMA R26, R25, R26, R4 ;  /* 0x0000001a191a7223 */ /* 0x001fc60000000004 */
[----:B------:R-:W0:Y:S01]  /*04b0*/  LDS R4, [R14+0x20] ;  /* 0x000020000e047984 */ /* 0x000e220000000800 */
[----:B-1----:R-:W-:-:S03]  /*04c0*/  FFMA R25, R23, R24, R26 ;  /* 0x0000001817197223 */ /* 0x002fc6000000001a */
[----:B------:R-:W-:Y:S04]  /*04d0*/  LDS R23, [R14+0x24] ;  /* 0x000024000e177984 */ /* 0x000fe80000000800 */
[----:B------:R-:W1:Y:S01]  /*04e0*/  LDS R24, [R16+0x264] ;  /* 0x0002640010187984 */ /* 0x000e620000000800 */
[----:B------:R-:W-:-:S03]  /*04f0*/  FFMA R26, R6, R7, R25 ;  /* 0x00000007061a7223 */ /* 0x000fc60000000019 */
[----:B------:R-:W-:Y:S01]  /*0500*/  LDS R6, [R14+0x28] ;  /* 0x000028000e067984 */ /* 0x000fe20000000800 */
[----:B--2---:R-:W-:-:S03]  /*0510*/  FFMA R25, R21, R22, R26 ;  /* 0x0000001615197223 */ /* 0x004fc6000000001a */
[----:B------:R-:W2:Y:S04]  /*0520*/  LDS R7, [R16+0x2a8] ;  /* 0x0002a80010077984 */ /* 0x000ea80000000800 */
[----:B------:R-:W-:Y:S04]  /*0530*/  LDS R21, [R14+0x2c] ;  /* 0x00002c000e157984 */ /* 0x000fe80000000800 */
[----:B------:R-:W3:Y:S01]  /*0540*/  LDS R22, [R16+0x2ec] ;  /* 0x0002ec0010167984 */ /* 0x000ee20000000800 */
[----:B0-----:R-:W-:-:S03]  /*0550*/  FFMA R26, R4, R5, R25 ;  /* 0x00000005041a7223 */ /* 0x001fc60000000019 */
[----:B------:R-:W-:Y:S04]  /*0560*/  LDS R5, [R14+0x30] ;  /* 0x000030000e057984 */ /* 0x000fe80000000800 */
[----:B------:R-:W0:Y:S01]  /*0570*/  LDS R4, [R16+0x330] ;  /* 0x0003300010047984 */ /* 0x000e220000000800 */
[----:B-1----:R-:W-:-:S03]  /*0580*/  FFMA R25, R23, R24, R26 ;  /* 0x0000001817197223 */ /* 0x002fc6000000001a */
[----:B------:R-:W-:Y:S04]  /*0590*/  LDS R23, [R14+0x34] ;  /* 0x000034000e177984 */ /* 0x000fe80000000800 */
[----:B------:R-:W1:Y:S01]  /*05a0*/  LDS R24, [R16+0x374] ;  /* 0x0003740010187984 */ /* 0x000e620000000800 */
[----:B--2---:R-:W-:-:S03]  /*05b0*/  FFMA R26, R6, R7, R25 ;  /* 0x00000007061a7223 */ /* 0x004fc60000000019 */
[----:B------:R-:W-:Y:S04]  /*05c0*/  LDS R6, [R14+0x38] ;  /* 0x000038000e067984 */ /* 0x000fe80000000800 */
[----:B------:R-:W2:Y:S01]  /*05d0*/  LDS R7, [R16+0x3b8] ;  /* 0x0003b80010077984 */ /* 0x000ea20000000800 */
[----:B---3--:R-:W-:-:S03]  /*05e0*/  FFMA R22, R21, R22, R26 ;  /* 0x0000001615167223 */ /* 0x008fc6000000001a */
[----:B------:R-:W-:Y:S04]  /*05f0*/  LDS R21, [R14+0x3c] ;  /* 0x00003c000e157984 */ /* 0x000fe80000000800 */
[----:B------:R-:W3:Y:S01]  /*0600*/  LDS R25, [R16+0x3fc] ;  /* 0x0003fc0010197984 */ /* 0x000ee20000000800 */
[----:B0-----:R-:W-:-:S04]  /*0610*/  FFMA R4, R5, R4, R22 ;  /* 0x0000000405047223 */ /* 0x001fc80000000016 */
[----:B-1----:R-:W-:-:S04]  /*0620*/  FFMA R23, R23, R24, R4 ;  /* 0x0000001817177223 */ /* 0x002fc80000000004 */
[----:B--2---:R-:W-:-:S04]  /*0630*/  FFMA R6, R6, R7, R23 ;  /* 0x0000000706067223 */ /* 0x004fc80000000017 */
[----:B---3--:R-:W-:Y:S01]  /*0640*/  FFMA R21, R21, R25, R6 ;  /* 0x0000001915157223 */ /* 0x008fe20000000006 */
[----:B------:R-:W-:Y:S06]  /*0650*/  BAR.SYNC.DEFER_BLOCKING 0x0 ;  /* 0x0000000000007b1d */ /* 0x000fec0000010000 */
[----:B------:R-:W-:Y:S05]  /*0660*/  @P0 BRA `(.L_x_3) ;  /* 0xfffffff800e40947 */ /* 0x000fea000383ffff */
.L_x_2:
[----:B------:R-:W-:-:S13]  /*0670*/  ISETP.GE.AND P0, PT, R11, R0, PT ;  /* 0x000000000b00720c */ /* 0x000fda0003f06270 */
[----:B------:R-:W-:Y:S05]  /*0680*/  @P0 EXIT ;  /* 0x000000000000094d */ /* 0x000fea0003800000 */
[----:B------:R-:W0:Y:S01]  /*0690*/  LDC.64 R2, c[0x0][0x390] ;  /* 0x0000e400ff027b82 */ /* 0x000e220000000a00 */
[----:B------:R-:W-:-:S04]  /*06a0*/  IMAD R9, R9, R0, R8 ;  /* 0x0000000009097224 */ /* 0x000fc800078e0208 */
[----:B0-----:R-:W-:-:S05]  /*06b0*/  IMAD.WIDE.U32 R2, R9, 0x4, R2 ;  /* 0x0000000409027825 */ /* 0x001fca00078e0002 */
[----:B------:R-:W-:Y:S01]  /*06c0*/  STG.E desc[UR4][R2.64], R21 ;  /* 0x0000001502007986 */ /* 0x000fe2000c101904 */
[----:B------:R-:W-:Y:S05]  /*06d0*/  EXIT ;  /* 0x000000000000794d */ /* 0x000fea0003800000 */
.L_x_4:
        /* <DEDUP_REMOVED lines=10> */
.L_x_20:


//--------------------- .text._Z13matmul_sharedPKfS0_Pfi --------------------------
	.section	.text._Z13matmul_sharedPKfS0_Pfi,"ax",@progbits
	.align	128
        .global         _Z13matmul_sharedPKfS0_Pfi
        .type           _Z13matmul_sharedPKfS0_Pfi,@function
        .size           _Z13matmul_sharedPKfS0_Pfi,(.L_x_21 - _Z13matmul_sharedPKfS0_Pfi)
        .other          _Z13matmul_sharedPKfS0_Pfi,@"STO_CUDA_ENTRY STV_DEFAULT"
_Z13matmul_sharedPKfS0_Pfi:
.text._Z13matmul_sharedPKfS0_Pfi:
[----:B------:R-:W-:Y:S01]  /*0000*/  LDC R1, c[0x0][0x37c] ;  /* 0x0000df00ff017b82 */ /* 0x000fe20000000800 */
[----:B------:R-:W0:Y:S01]  /*0010*/  LDCU UR4, c[0x0][0x398] ;  /* 0x00007300ff0477ac */ /* 0x000e220008000800 */
[----:B------:R-:W1:Y:S01]  /*0020*/  S2R R5, SR_CTAID.Y ;  /* 0x0000000000057919 */ /* 0x000e620000002600 */
[----:B------:R-:W-:Y:S01]  /*0030*/  HFMA2 R25, -RZ, RZ, 0, 0 ;  /* 0x00000000ff197431 */ /* 0x000fe200000001ff */
[----:B------:R-:W2:Y:S01]  /*0040*/  LDCU.64 UR8, c[0x0][0x358] ;  /* 0x00006b00ff0877ac */ /* 0x000ea20008000a00 */
[----:B------:R-:W1:Y:S01]  /*0050*/  S2R R2, SR_TID.Y ;  /* 0x0000000000027919 */ /* 0x000e620000002200 */
[----:B------:R-:W3:Y:S01]  /*0060*/  S2R R10, SR_CTAID.X ;  /* 0x00000000000a7919 */ /* 0x000ee20000002500 */
[----:B------:R-:W3:Y:S01]  /*0070*/  S2R R3, SR_TID.X ;  /* 0x0000000000037919 */ /* 0x000ee20000002100 */
[----:B0-----:R-:W-:-:S04]  /*0080*/  MOV R6, UR4 ;  /* 0x0000000400067c02 */ /* 0x001fc80008000f00 */
[----:B------:R-:W-:Y:S02]  /*0090*/  ISETP.GE.AND P0, PT, R6, 0x1, PT ;  /* 0x000000010600780c */ /* 0x000fe40003f06270 */
[----:B-1----:R-:W-:Y:S02]  /*00a0*/  LEA R5, R5, R2, 0x4 ;  /* 0x0000000205057211 */ /* 0x002fe400078e20ff */
[----:B---3--:R-:W-:-:S09]  /*00b0*/  LEA R4, R10, R3, 0x4 ;  /* 0x000000030a047211 */ /* 0x008fd200078e20ff */
[----:B--2---:R-:W-:Y:S05]  /*00c0*/  @!P0 BRA `(.L_x_5) ;  /* 0x0000000400348947 */ /* 0x004fea0003800000 */
[----:B------:R-:W0:Y:S01]  /*00d0*/  S2UR UR6, SR_CgaCtaId ;  /* 0x00000000000679c3 */ /* 0x000e220000008800 */
[----:B------:R-:W-:Y:S01]  /*00e0*/  UMOV UR4, 0x400 ;  /* 0x0000040000047882 */ /* 0x000fe20000000000 */
[----:B------:R-:W-:Y:S01]  /*00f0*/  IADD3 R8, PT, PT, R6, 0xf, RZ ;  /* 0x0000000f06087810 */ /* 0x000fe20007ffe0ff */
[----:B------:R-:W-:Y:S01]  /*0100*/  UIADD3 UR5, UPT, UPT, UR4, 0x400, URZ ;  /* 0x0000040004057890 */ /* 0x000fe2000fffe0ff */
[-CC-:B------:R-:W-:Y:S01]  /*0110*/  IMAD R7, R2, R6.reuse, R3.reuse ;  /* 0x0000000602077224 */ /* 0x180fe200078e0203 */
[----:B------:R-:W-:Y:S01]  /*0120*/  MOV R25, RZ ;  /* 0x000000ff00197202 */ /* 0x000fe20000000f00 */
[----:B------:R-:W-:Y:S01]  /*0130*/  IMAD R18, R5, R6, R3 ;  /* 0x0000000605127224 */ /* 0x000fe200078e0203 */
[----:B------:R-:W-:Y:S01]  /*0140*/  SHF.R.U32.HI R8, RZ, 0x4, R8 ;  /* 0x00000004ff087819 */ /* 0x000fe20000011608 */
[----:B------:R-:W1:Y:S01]  /*0150*/  LDC R0, c[0x0][0x398] ;  /* 0x0000e600ff007b82 */ /* 0x000e620000000800 */
[----:B------:R-:W-:Y:S02]  /*0160*/  IMAD R7, R10, 0x10, R7 ;  /* 0x000000100a077824 */ /* 0x000fe400078e0207 */
[----:B------:R-:W-:-:S05]  /*0170*/  IADD3 R19, PT, PT, -R8, RZ, RZ ;  /* 0x000000ff08137210 */ /* 0x000fca0007ffe1ff */
[----:B------:R-:W2:Y:S01]  /*0180*/  LDC.64 R22, c[0x0][0x380] ;  /* 0x0000e000ff167b82 */ /* 0x000ea20000000a00 */
[----:B0-----:R-:W-:Y:S02]  /*0190*/  ULEA UR5, UR6, UR5, 0x18 ;  /* 0x0000000506057291 */ /* 0x001fe4000f8ec0ff */
[----:B------:R-:W-:-:S04]  /*01a0*/  ULEA UR4, UR6, UR4, 0x18 ;  /* 0x0000000406047291 */ /* 0x000fc8000f8ec0ff */
[----:B------:R-:W-:Y:S02]  /*01b0*/  LEA R17, R3, UR5, 0x2 ;  /* 0x0000000503117c11 */ /* 0x000fe4000f8e10ff */
[----:B------:R-:W-:-:S03]  /*01c0*/  LEA R16, R2, UR4, 0x6 ;  /* 0x0000000402107c11 */ /* 0x000fc6000f8e30ff */
[----:B------:R-:W-:Y:S01]  /*01d0*/  IMAD R21, R2, 0x40, R17 ;  /* 0x0000004002157824 */ /* 0x000fe200078e0211 */
[----:B------:R-:W-:-:S07]  /*01e0*/  LEA R20, R3, R16, 0x2 ;  /* 0x0000001003147211 */ /* 0x000fce00078e10ff */
.L_x_6:
        /* <DEDUP_REMOVED lines=22> */
[----:B------:R-:W0:Y:S04]  /*0350*/  LDS.128 R12, [R16] ;  /* 0x00000000100c7984 */ /* 0x000e280000000c00 */
[----:B------:R-:W1:Y:S04]  /*0360*/  LDS R28, [R17+0x40] ;  /* 0x00004000111c7984 */ /* 0x000e680000000800 */
[----:B------:R-:W2:Y:S04]  /*0370*/  LDS R27, [R17+0x80] ;  /* 0x00008000111b7984 */ /* 0x000ea80000000800 */
[----:B------:R-:W-:Y:S04]  /*0380*/  LDS.128 R8, [R16+0x10] ;  /* 0x0000100010087984 */ /* 0x000fe80000000c00 */
[----:B------:R-:W-:Y:S01]  /*0390*/  LDS R24, [R17+0x140] ;  /* 0x0001400011187984 */ /* 0x000fe20000000800 */
[----:B0-----:R-:W-:-:S03]  /*03a0*/  FFMA R26, R12, R26, R25 ;  /* 0x0000001a0c1a7223 */ /* 0x001fc60000000019 */
[----:B------:R-:W0:Y:S01]  /*03b0*/  LDS R12, [R17+0xc0] ;  /* 0x0000c000110c7984 */ /* 0x000e220000000800 */
[----:B-1----:R-:W-:-:S03]  /*03c0*/  FFMA R26, R28, R13, R26 ;  /* 0x0000000d1c1a7223 */ /* 0x002fc6000000001a */
[----:B------:R-:W1:Y:S04]  /*03d0*/  LDS R13, [R17+0x100] ;  /* 0x00010000110d7984 */ /* 0x000e680000000800 */
[----:B------:R-:W3:Y:S01]  /*03e0*/  LDS R25, [R17+0x180] ;  /* 0x0001800011197984 */ /* 0x000ee20000000800 */
[----:B--2---:R-:W-:-:S04]  /*03f0*/  FFMA R27, R27, R14, R26 ;  /* 0x0000000e1b1b7223 */ /* 0x004fc8000000001a */
[----:B0-----:R-:W-:Y:S02]  /*0400*/  FFMA R15, R12, R15, R27 ;  /* 0x0000000f0c0f7223 */ /* 0x001fe4000000001b */
[----:B------:R-:W-:Y:S02]  /*0410*/  LDS R27, [R17+0x200] ;  /* 0x00020000111b7984 */ /* 0x000fe40000000800 */
[----:B-1----:R-:W-:Y:S02]  /*0420*/  FFMA R13, R8, R13, R15 ;  /* 0x0000000d080d7223 */ /* 0x002fe4000000000f */
[----:B------:R-:W0:Y:S02]  /*0430*/  LDS R8, [R17+0x1c0] ;  /* 0x0001c00011087984 */ /* 0x000e240000000800 */
[----:B------:R-:W-:Y:S02]  /*0440*/  FFMA R26, R24, R9, R13 ;  /* 0x00000009181a7223 */ /* 0x000fe4000000000d */
[----:B------:R-:W1:Y:S04]  /*0450*/  LDS.128 R12, [R16+0x20] ;  /* 0x00002000100c7984 */ /* 0x000e680000000c00 */
[----:B------:R-:W2:Y:S01]  /*0460*/  LDS R24, [R17+0x240] ;  /* 0x0002400011187984 */ /* 0x000ea20000000800 */
[----:B---3--:R-:W-:-:S03]  /*0470*/  FFMA R9, R25, R10, R26 ;  /* 0x0000000a19097223 */ /* 0x008fc6000000001a */
[----:B------:R-:W3:Y:S01]  /*0480*/  LDS R25, [R17+0x280] ;  /* 0x0002800011197984 */ /* 0x000ee20000000800 */
[----:B0-----:R-:W-:-:S04]  /*0490*/  FFMA R9, R8, R11, R9 ;  /* 0x0000000b08097223 */ /* 0x001fc80000000009 */
[----:B-1----:R-:W-:Y:S02]  /*04a0*/  FFMA R9, R12, R27, R9 ;  /* 0x0000001b0c097223 */ /* 0x002fe40000000009 */
[----:B------:R-:W0:Y:S02]  /*04b0*/  LDS R12, [R17+0x2c0] ;  /* 0x0002c000110c7984 */ /* 0x000e240000000800 */
[----:B--2---:R-:W-:Y:S02]  /*04c0*/  FFMA R24, R24, R13, R9 ;  /* 0x0000000d18187223 */ /* 0x004fe40000000009 */
[----:B------:R-:W-:Y:S04]  /*04d0*/  LDS R13, [R17+0x300] ;  /* 0x00030000110d7984 */ /* 0x000fe80000000800 */
[----:B------:R-:W1:Y:S01]  /*04e0*/  LDS.128 R8, [R16+0x30] ;  /* 0x0000300010087984 */ /* 0x000e620000000c00 */
[----:B---3--:R-:W-:-:S03]  /*04f0*/  FFMA R25, R25, R14, R24 ;  /* 0x0000000e19197223 */ /* 0x008fc60000000018 */
[----:B------:R-:W2:Y:S04]  /*0500*/  LDS R27, [R17+0x340] ;  /* 0x00034000111b7984 */ /* 0x000ea80000000800 */
[----:B------:R-:W3:Y:S04]  /*0510*/  LDS R24, [R17+0x380] ;  /* 0x0003800011187984 */ /* 0x000ee80000000800 */
[----:B------:R-:W4:Y:S01]  /*0520*/  LDS R14, [R17+0x3c0] ;  /* 0x0003c000110e7984 */ /* 0x000f220000000800 */
[----:B0-----:R-:W-:-:S04]  /*0530*/  FFMA R15, R12, R15, R25 ;  /* 0x0000000f0c0f7223 */ /* 0x001fc80000000019 */
[----:B-1----:R-:W-:-:S04]  /*0540*/  FFMA R8, R8, R13, R15 ;  /* 0x0000000d08087223 */ /* 0x002fc8000000000f */
[----:B--2---:R-:W-:-:S04]  /*0550*/  FFMA R9, R27, R9, R8 ;  /* 0x000000091b097223 */ /* 0x004fc80000000008 */
[----:B---3--:R-:W-:-:S04]  /*0560*/  FFMA R9, R24, R10, R9 ;  /* 0x0000000a18097223 */ /* 0x008fc80000000009 */
[----:B----4-:R-:W-:Y:S01]  /*0570*/  FFMA R25, R14, R11, R9 ;  /* 0x0000000b0e197223 */ /* 0x010fe20000000009 */
[----:B------:R-:W-:Y:S06]  /*0580*/  BAR.SYNC.DEFER_BLOCKING 0x0 ;  /* 0x0000000000007b1d */ /* 0x000fec0000010000 */
[----:B------:R-:W-:Y:S05]  /*0590*/  @P0 BRA `(.L_x_6) ;  /* 0xfffffffc00140947 */ /* 0x000fea000383ffff */
.L_x_5:
[----:B------:R-:W-:-:S04]  /*05a0*/  VIMNMX R3, PT, PT, R5, R4, !PT ;  /* 0x0000000405037248 */ /* 0x000fc80007fe0100 */
[----:B------:R-:W-:-:S13]  /*05b0*/  ISETP.GE.AND P0, PT, R3, R6, PT ;  /* 0x000000060300720c */ /* 0x000fda0003f06270 */
[----:B------:R-:W-:Y:S05]  /*05c0*/  @P0 EXIT ;  /* 0x000000000000094d */ /* 0x000fea0003800000 */
[----:B------:R-:W0:Y:S01]  /*05d0*/  LDC.64 R2, c[0x0][0x390] ;  /* 0x0000e400ff027b82 */ /* 0x000e220000000a00 */
[----:B------:R-:W-:-:S04]  /*05e0*/  IMAD R5, R5, R6, R4 ;  /* 0x0000000605057224 */ /* 0x000fc800078e0204 */
[----:B0-----:R-:W-:-:S05]  /*05f0*/  IMAD.WIDE.U32 R2, R5, 0x4, R2 ;  /* 0x0000000405027825 */ /* 0x001fca00078e0002 */
[----:B------:R-:W-:Y:S01]  /*0600*/  STG.E desc[UR8][R2.64], R25 ;  /* 0x0000001902007986 */ /* 0x000fe2000c101908 */
[----:B------:R-:W-:Y:S05]  /*0610*/  EXIT ;  /* 0x000000000000794d */ /* 0x000fea0003800000 */
.L_x_7:
        /* <DEDUP_REMOVED lines=14> */
.L_x_21:


//--------------------- .text._Z16matmul_coalescedPKfS0_Pfi --------------------------
	.section	.text._Z16matmul_coalescedPKfS0_Pfi,"ax",@progbits
	.align	128
        .global         _Z16matmul_coalescedPKfS0_Pfi
        .type           _Z16matmul_coalescedPKfS0_Pfi,@function
        .size           _Z16matmul_coalescedPKfS0_Pfi,(.L_x_22 - _Z16matmul_coalescedPKfS0_Pfi)
        .other          _Z16matmul_coalescedPKfS0_Pfi,@"STO_CUDA_ENTRY STV_DEFAULT"
_Z16matmul_coalescedPKfS0_Pfi:
.text._Z16matmul_coalescedPKfS0_Pfi:
[----:B------:R-:W-:Y:S01]  /*0000*/  LDC R1, c[0x0][0x37c] ;  /* 0x0000df00ff017b82 */ /* 0x000fe20000000800 */
[----:B------:R-:W0:Y:S07]  /*0010*/  S2R R0, SR_TID.Y ;  /* 0x0000000000007919 */ /* 0x000e2e0000002200 */
[----:B------:R-:W0:Y:S01]  /*0020*/  S2UR UR4, SR_CTAID.Y ;  /* 0x00000000000479c3 */ /* 0x000e220000002600 */
[----:B------:R-:W1:Y:S01]  /*0030*/  LDCU UR20, c[0x0][0x398] ;  /* 0x00007300ff1477ac */ /* 0x000e620008000800 */
[----:B------:R-:W2:Y:S06]  /*0040*/  S2R R3, SR_TID.X ;  /* 0x0000000000037919 */ /* 0x000eac0000002100 */
[----:B------:R-:W0:Y:S08]  /*0050*/  LDC R13, c[0x0][0x364] ;  /* 0x0000d900ff0d7b82 */ /* 0x000e300000000800 */
[----:B------:R-:W2:Y:S08]  /*0060*/  S2UR UR5, SR_CTAID.X ;  /* 0x00000000000579c3 */ /* 0x000eb00000002500 */
[----:B------:R-:W2:Y:S01]  /*0070*/  LDC R2, c[0x0][0x360] ;  /* 0x0000d800ff027b82 */ /* 0x000ea20000000800 */
[----:B0-----:R-:W-:-:S02]  /*0080*/  IMAD R13, R13, UR4, R0 ;  /* 0x000000040d0d7c24 */ /* 0x001fc4000f8e0200 */
[----:B--2---:R-:W-:-:S05]  /*0090*/  IMAD R0, R2, UR5, R3 ;  /* 0x0000000502007c24 */ /* 0x004fca000f8e0203 */
[----:B------:R-:W-:-:S04]  /*00a0*/  VIMNMX R2, PT, PT, R13, R0, !PT ;  /* 0x000000000d027248 */ /* 0x000fc80007fe0100 */
[----:B-1----:R-:W-:-:S13]  /*00b0*/  ISETP.GE.AND P0, PT, R2, UR20, PT ;  /* 0x0000001402007c0c */ /* 0x002fda000bf06270 */
[----:B------:R-:W-:Y:S05]  /*00c0*/  @P0 EXIT ;  /* 0x000000000000094d */ /* 0x000fea0003800000 */
[----:B------:R-:W-:Y:S01]  /*00d0*/  UISETP.GE.U32.AND UP0, UPT, UR20, 0x8, UPT ;  /* 0x000000081400788c */ /* 0x000fe2000bf06070 */
[----:B------:R-:W-:Y:S02]  /*00e0*/  HFMA2 R12, -RZ, RZ, 0, 0 ;  /* 0x00000000ff0c7431 */ /* 0x000fe400000001ff */
[----:B------:R-:W-:Y:S01]  /*00f0*/  IMAD R13, R13, UR20, RZ ;  /* 0x000000140d0d7c24 */ /* 0x000fe2000f8e02ff */
[----:B------:R-:W-:Y:S01]  /*0100*/  UMOV UR4, URZ ;  /* 0x000000ff00047c82 */ /* 0x000fe20008000000 */
[----:B------:R-:W0:Y:S04]  /*0110*/  LDCU.64 UR18, c[0x0][0x358] ;  /* 0x00006b00ff1277ac */ /* 0x000e280008000a00 */
[----:B------:R-:W-:Y:S05]  /*0120*/  BRA.U !UP0, `(.L_x_8) ;  /* 0x0000000508047547 */ /* 0x000fea000b800000 */
[----:B------:R-:W1:Y:S01]  /*0130*/  LDCU.128 UR24, c[0x0][0x380] ;  /* 0x00007000ff1877ac */ /* 0x000e620008000c00 */
[----:B------:R-:W-:Y:S02]  /*0140*/  MOV R12, RZ ;  /* 0x000000ff000c7202 */ /* 0x000fe40000000f00 */
[----:B------:R-:W-:Y:S01]  /*0150*/  MOV R14, R0 ;  /* 0x00000000000e7202 */ /* 0x000fe20000000f00 */
[----:B------:R-:W-:-:S04]  /*0160*/  ULOP3.LUT UR4, UR20, 0x7ffffff8, URZ, 0xc0, !UPT ;  /* 0x7ffffff814047892 */ /* 0x000fc8000f8ec0ff */
[----:B------:R-:W-:Y:S01]  /*0170*/  UIADD3 UR5, UPT, UPT, -UR4, URZ, URZ ;  /* 0x000000ff04057290 */ /* 0x000fe2000fffe1ff */
[----:B-1----:R-:W-:Y:S01]  /*0180*/  MOV R2, UR24 ;  /* 0x0000001800027c02 */ /* 0x002fe20008000f00 */
[----:B------:R-:W-:Y:S01]  /*0190*/  UIMAD.WIDE UR6, UR20, 0x8, UR26 ;  /* 0x00000008140678a5 */ /* 0x000fe2000f8e021a */
[----:B------:R-:W-:Y:S01]  /*01a0*/  MOV R3, UR25 ;  /* 0x0000001900037c02 */ /* 0x000fe20008000f00 */
[----:B------:R-:W-:Y:S02]  /*01b0*/  UIMAD.WIDE UR8, UR20, 0xc, UR26 ;  /* 0x0000000c140878a5 */ /* 0x000fe4000f8e021a */
[----:B------:R-:W-:Y:S01]  /*01c0*/  UIMAD.WIDE UR10, UR20, 0x10, UR26 ;  /* 0x00000010140a78a5 */ /* 0x000fe2000f8e021a */
[----:B------:R-:W-:Y:S01]  /*01d0*/  IMAD.WIDE.U32 R2, R13, 0x4, R2 ;  /* 0x000000040d027825 */ /* 0x000fe200078e0002 */
[----:B------:R-:W-:Y:S02]  /*01e0*/  UIMAD.WIDE UR12, UR20, 0x14, UR26 ;  /* 0x00000014140c78a5 */ /* 0x000fe4000f8e021a */
[----:B------:R-:W-:Y:S01]  /*01f0*/  UIMAD.WIDE UR14, UR20, 0x18, UR26 ;  /* 0x00000018140e78a5 */ /* 0x000fe2000f8e021a */
[----:B------:R-:W-:Y:S01]  /*0200*/  IADD3 R2, P0, PT, R2, 0x10, RZ ;  /* 0x0000001002027810 */ /* 0x000fe20007f1e0ff */
[----:B------:R-:W-:-:S03]  /*0210*/  UIMAD.WIDE UR16, UR20, 0x1c, UR26 ;  /* 0x0000001c141078a5 */ /* 0x000fc6000f8e021a */
[----:B------:R-:W-:-:S09]  /*0220*/  IADD3.X R3, PT, PT, RZ, R3, RZ, P0, !PT ;  /* 0x00000003ff037210 */ /* 0x000fd200007fe4ff */
.L_x_9:
[----:B------:R-:W-:Y:S01]  /*0230*/  UIMAD.WIDE UR22, UR20, 0x4, UR26 ;  /* 0x00000004141678a5 */ /* 0x000fe2000f8e021a */
[----:B------:R-:W-:Y:S02]  /*0240*/  IMAD.MOV.U32 R23, RZ, RZ, 0x4 ;  /* 0x00000004ff177424 */ /* 0x000fe400078e00ff */
[----:B------:R-:W-:Y:S01]  /*0250*/  HFMA2 R11, -RZ, RZ, 0, 2.384185791015625e-07 ;  /* 0x00000004ff0b7431 */ /* 0x000fe200000001ff */
[----:B------:R-:W-:Y:S01]  /*0260*/  MOV R25, 0x4 ;  /* 0x0000000400197802 */ /* 0x000fe20000000f00 */
[----:B0-----:R-:W2:Y:S01]  /*0270*/  LDG.E R21, desc[UR18][R2.64+-0x10] ;  /* 0xfffff01202157981 */ /* 0x001ea2000c1e1900 */
[C---:B------:R-:W-:Y:S01]  /*0280*/  IMAD.WIDE R22, R14.reuse, R23, UR26 ;  /* 0x0000001a0e167e25 */ /* 0x040fe2000f8e0217 */
[----:B------:R-:W-:Y:S02]  /*0290*/  MOV R8, UR22 ;  /* 0x0000001600087c02 */ /* 0x000fe40008000f00 */
[----:B------:R-:W-:Y:S01]  /*02a0*/  MOV R9, UR23 ;  /* 0x0000001700097c02 */ /* 0x000fe20008000f00 */
[----:B------:R-:W3:Y:S02]  /*02b0*/  LDG.E R19, desc[UR18][R2.64+-0xc] ;  /* 0xfffff41202137981 */ /* 0x000ee4000c1e1900 */
[----:B------:R-:W-:-:S02]  /*02c0*/  IMAD.WIDE R8, R14, 0x4, R8 ;  /* 0x000000040e087825 */ /* 0x000fc400078e0208 */
[----:B------:R-:W2:Y:S01]  /*02d0*/  LDG.E R22, desc[UR18][R22.64] ;  /* 0x0000001216167981 */ /* 0x000ea2000c1e1900 */
[----:B------:R-:W-:Y:S01]  /*02e0*/  MOV R5, 0x4 ;  /* 0x0000000400057802 */ /* 0x000fe20000000f00 */
[C---:B------:R-:W-:Y:S02]  /*02f0*/  IMAD.WIDE R24, R14.reuse, R25, UR6 ;  /* 0x000000060e187e25 */ /* 0x040fe4000f8e0219 */
[----:B------:R0:W3:Y:S02]  /*0300*/  LDG.E R20, desc[UR18][R8.64] ;  /* 0x0000001208147981 */ /* 0x0000e4000c1e1900 */
[----:B------:R-:W-:Y:S02]  /*0310*/  IMAD.WIDE R10, R14, R11, UR8 ;  /* 0x000000080e0a7e25 */ /* 0x000fe4000f8e020b */
[----:B------:R-:W4:Y:S04]  /*0320*/  LDG.E R18, desc[UR18][R24.64] ;  /* 0x0000001218127981 */ /* 0x000f28000c1e1900 */
[----:B------:R-:W4:Y:S01]  /*0330*/  LDG.E R17, desc[UR18][R2.64+-0x8] ;  /* 0xfffff81202117981 */ /* 0x000f22000c1e1900 */
[----:B0-----:R-:W-:-:S02]  /*0340*/  HFMA2 R9, -RZ, RZ, 0, 2.384185791015625e-07 ;  /* 0x00000004ff097431 */ /* 0x001fc400000001ff */
[----:B------:R-:W-:Y:S01]  /*0350*/  IMAD.MOV.U32 R7, RZ, RZ, 0x4 ;  /* 0x00000004ff077424 */ /* 0x000fe200078e00ff */
[----:B------:R0:W5:Y:S01]  /*0360*/  LDG.E R16, desc[UR18][R10.64] ;  /* 0x000000120a107981 */ /* 0x000162000c1e1900 */
[----:B------:R-:W-:-:S03]  /*0370*/  IMAD.WIDE R4, R14, R5, UR10 ;  /* 0x0000000a0e047e25 */ /* 0x000fc6000f8e0205 */
[----:B------:R-:W5:Y:S01]  /*0380*/  LDG.E R15, desc[UR18][R2.64+-0x4] ;  /* 0xfffffc12020f7981 */ /* 0x000f62000c1e1900 */
[C---:B------:R-:W-:Y:S01]  /*0390*/  IMAD.WIDE R6, R14.reuse, R7, UR12 ;  /* 0x0000000c0e067e25 */ /* 0x040fe2000f8e0207 */
[----:B------:R-:W-:Y:S02]  /*03a0*/  MOV R27, 0x4 ;  /* 0x00000004001b7802 */ /* 0x000fe40000000f00 */
[----:B------:R1:W5:Y:S01]  /*03b0*/  LDG.E R4, desc[UR18][R4.64] ;  /* 0x0000001204047981 */ /* 0x000362000c1e1900 */
[----:B------:R-:W-:-:S03]  /*03c0*/  IMAD.WIDE R8, R14, R9, UR14 ;  /* 0x0000000e0e087e25 */ /* 0x000fc6000f8e0209 */
[----:B------:R-:W5:Y:S01]  /*03d0*/  LDG.E R23, desc[UR18][R2.64] ;  /* 0x0000001202177981 */ /* 0x000f62000c1e1900 */
[----:B0-----:R-:W-:-:S03]  /*03e0*/  IMAD.WIDE R10, R14, R27, UR16 ;  /* 0x000000100e0a7e25 */ /* 0x001fc6000f8e021b */
[----:B------:R-:W5:Y:S04]  /*03f0*/  LDG.E R7, desc[UR18][R6.64] ;  /* 0x0000001206077981 */ /* 0x000f68000c1e1900 */
[----:B------:R-:W5:Y:S04]  /*0400*/  LDG.E R24, desc[UR18][R2.64+0x4] ;  /* 0x0000041202187981 */ /* 0x000f68000c1e1900 */
[----:B------:R-:W5:Y:S04]  /*0410*/  LDG.E R8, desc[UR18][R8.64] ;  /* 0x0000001208087981 */ /* 0x000f68000c1e1900 */
[----:B------:R-:W5:Y:S04]  /*0420*/  LDG.E R25, desc[UR18][R2.64+0x8] ;  /* 0x0000081202197981 */ /* 0x000f68000c1e1900 */
[----:B------:R-:W5:Y:S04]  /*0430*/  LDG.E R10, desc[UR18][R10.64] ;  /* 0x000000120a0a7981 */ /* 0x000f68000c1e1900 */
[----:B------:R0:W5:Y:S01]  /*0440*/  LDG.E R27, desc[UR18][R2.64+0xc] ;  /* 0x00000c12021b7981 */ /* 0x000162000c1e1900 */
[----:B------:R-:W-:-:S04]  /*0450*/  UIADD3 UR5, UPT, UPT, UR5, 0x8, URZ ;  /* 0x0000000805057890 */ /* 0x000fc8000fffe0ff */
[----:B------:R-:W-:Y:S01]  /*0460*/  UISETP.NE.AND UP0, UPT, UR5, URZ, UPT ;  /* 0x000000ff0500728c */ /* 0x000fe2000bf05270 */
[----:B-1----:R-:W-:Y:S02]  /*0470*/  MOV R5, UR20 ;  /* 0x0000001400057c02 */ /* 0x002fe40008000f00 */
[----:B0-----:R-:W-:Y:S02]  /*0480*/  IADD3 R2, P0, PT, R2, 0x20, RZ ;  /* 0x0000002002027810 */ /* 0x001fe40007f1e0ff */
[----:B------:R-:W-:Y:S02]  /*0490*/  LEA R14, R5, R14, 0x3 ;  /* 0x0000000e050e7211 */ /* 0x000fe400078e18ff */
[----:B------:R-:W-:Y:S01]  /*04a0*/  IADD3.X R3, PT, PT, RZ, R3, RZ, P0, !PT ;  /* 0x00000003ff037210 */ /* 0x000fe200007fe4ff */
[----:B--2---:R-:W-:-:S04]  /*04b0*/  FFMA R22, R21, R22, R12 ;  /* 0x0000001615167223 */ /* 0x004fc8000000000c */
[----:B---3--:R-:W-:-:S04]  /*04c0*/  FFMA R20, R19, R20, R22 ;  /* 0x0000001413147223 */ /* 0x008fc80000000016 */
[----:B----4-:R-:W-:-:S04]  /*04d0*/  FFMA R18, R17, R18, R20 ;  /* 0x0000001211127223 */ /* 0x010fc80000000014 */
[----:B-----5:R-:W-:-:S04]  /*04e0*/  FFMA R16, R15, R16, R18 ;  /* 0x000000100f107223 */ /* 0x020fc80000000012 */
[----:B------:R-:W-:-:S04]  /*04f0*/  FFMA R23, R23, R4, R16 ;  /* 0x0000000417177223 */ /* 0x000fc80000000010 */
[----:B------:R-:W-:-:S04]  /*0500*/  FFMA R24, R24, R7, R23 ;  /* 0x0000000718187223 */ /* 0x000fc80000000017 */
[----:B------:R-:W-:-:S04]  /*0510*/  FFMA R8, R25, R8, R24 ;  /* 0x0000000819087223 */ /* 0x000fc80000000018 */
[----:B------:R-:W-:Y:S01]  /*0520*/  FFMA R12, R27, R10, R8 ;  /* 0x0000000a1b0c7223 */ /* 0x000fe20000000008 */
[----:B------:R-:W-:Y:S06]  /*0530*/  BRA.U UP0, `(.L_x_9) ;  /* 0xfffffffd003c7547 */ /* 0x000fec000b83ffff */
.L_x_8:
[----:B------:R-:W-:-:S04]  /*0540*/  ULOP3.LUT UR6, UR20, 0x7, URZ, 0xc0, !UPT ;  /* 0x0000000714067892 */ /* 0x000fc8000f8ec0ff */
[----:B------:R-:W-:-:S09]  /*0550*/  UISETP.NE.AND UP0, UPT, UR6, URZ, UPT ;  /* 0x000000ff0600728c */ /* 0x000fd2000bf05270 */
[----:B------:R-:W-:Y:S05]  /*0560*/  BRA.U !UP0, `(.L_x_10) ;  /* 0x0000000508387547 */ /* 0x000fea000b800000 */
[----:B------:R-:W-:Y:S02]  /*0570*/  UISETP.GE.U32.AND UP0, UPT, UR6, 0x4, UPT ;  /* 0x000000040600788c */ /* 0x000fe4000bf06070 */
[----:B------:R-:W-:-:S04]  /*0580*/  ULOP3.LUT UR5, UR20, 0x3, URZ, 0xc0, !UPT ;  /* 0x0000000314057892 */ /* 0x000fc8000f8ec0ff */
[----:B------:R-:W-:-:S03]  /*0590*/  UISETP.NE.AND UP1, UPT, UR5, URZ, UPT ;  /* 0x000000ff0500728c */ /* 0x000fc6000bf25270 */
[----:B------:R-:W-:Y:S08]  /*05a0*/  BRA.U !UP0, `(.L_x_11) ;  /* 0x00000001087c7547 */ /* 0x000ff0000b800000 */
[----:B------:R-:W1:Y:S01]  /*05b0*/  LDC.64 R6, c[0x0][0x388] ;  /* 0x0000e200ff067b82 */ /* 0x000e620000000a00 */
[----:B------:R-:W2:Y:S01]  /*05c0*/  LDCU.64 UR6, c[0x0][0x380] ;  /* 0x00007000ff0677ac */ /* 0x000ea20008000a00 */
[----:B------:R-:W-:Y:S01]  /*05d0*/  IMAD.U32 R9, RZ, RZ, UR4 ;  /* 0x00000004ff097e24 */ /* 0x000fe2000f8e00ff */
[C---:B------:R-:W-:Y:S02]  /*05e0*/  IADD3 R3, PT, PT, R13.reuse, UR4, RZ ;  /* 0x000000040d037c10 */ /* 0x040fe4000fffe0ff */
[----:B------:R-:W-:Y:S01]  /*05f0*/  IADD3 R10, P0, PT, R13, UR4, RZ ;  /* 0x000000040d0a7c10 */ /* 0x000fe2000ff1e0ff */
[----:B------:R-:W-:Y:S01]  /*0600*/  IMAD R9, R9, UR20, R0 ;  /* 0x0000001409097c24 */ /* 0x000fe2000f8e0200 */
[----:B------:R-:W-:Y:S01]  /*0610*/  MOV R11, UR20 ;  /* 0x00000014000b7c02 */ /* 0x000fe20008000f00 */
[----:B------:R-:W3:Y:S01]  /*0620*/  LDC.64 R4, c[0x0][0x380] ;  /* 0x0000e000ff047b82 */ /* 0x000ee20000000a00 */
[----:B------:R-:W-:Y:S01]  /*0630*/  MOV R15, UR20 ;  /* 0x00000014000f7c02 */ /* 0x000fe20008000f00 */
[----:B-1----:R-:W-:Y:S01]  /*0640*/  IMAD.WIDE R6, R9, 0x4, R6 ;  /* 0x0000000409067825 */ /* 0x002fe200078e0206 */
[----:B------:R-:W-:-:S05]  /*0650*/  MOV R9, UR20 ;  /* 0x0000001400097c02 */ /* 0x000fca0008000f00 */
[----:B------:R-:W-:Y:S02]  /*0660*/  IMAD.WIDE R8, R9, 0x4, R6 ;  /* 0x0000000409087825 */ /* 0x000fe400078e0206 */
[----:B0-----:R-:W4:Y:S02]  /*0670*/  LDG.E R6, desc[UR18][R6.64] ;  /* 0x0000001206067981 */ /* 0x001f24000c1e1900 */
[----:B---3--:R-:W-:Y:S01]  /*0680*/  IMAD.WIDE.U32 R4, R3, 0x4, R4 ;  /* 0x0000000403047825 */ /* 0x008fe200078e0004 */
[----:B------:R-:W-:Y:S01]  /*0690*/  IADD3.X R3, PT, PT, RZ, RZ, RZ, P0, !PT ;  /* 0x000000ffff037210 */ /* 0x000fe200007fe4ff */
[----:B------:R-:W3:Y:S01]  /*06a0*/  LDG.E R17, desc[UR18][R8.64] ;  /* 0x0000001208117981 */ /* 0x000ee2000c1e1900 */
[----:B--2---:R-:W-:-:S03]  /*06b0*/  LEA R2, P0, R10, UR6, 0x2 ;  /* 0x000000060a027c11 */ /* 0x004fc6000f8010ff */
[----:B------:R-:W4:Y:S01]  /*06c0*/  LDG.E R5, desc[UR18][R4.64] ;  /* 0x0000001204057981 */ /* 0x000f22000c1e1900 */
[----:B------:R-:W-:Y:S01]  /*06d0*/  LEA.HI.X R3, R10, UR7, R3, 0x2, P0 ;  /* 0x000000070a037c11 */ /* 0x000fe200080f1403 */
[----:B------:R-:W-:-:S04]  /*06e0*/  IMAD.WIDE R10, R11, 0x4, R8 ;  /* 0x000000040b0a7825 */ /* 0x000fc800078e0208 */
[----:B------:R-:W3:Y:S01]  /*06f0*/  LDG.E R16, desc[UR18][R2.64+0x4] ;  /* 0x0000041202107981 */ /* 0x000ee2000c1e1900 */
[----:B------:R-:W-:-:S03]  /*0700*/  IMAD.WIDE R14, R15, 0x4, R10 ;  /* 0x000000040f0e7825 */ /* 0x000fc600078e020a */
[----:B------:R-:W2:Y:S04]  /*0710*/  LDG.E R19, desc[UR18][R10.64] ;  /* 0x000000120a137981 */ /* 0x000ea8000c1e1900 */
[----:B------:R-:W2:Y:S04]  /*0720*/  LDG.E R18, desc[UR18][R2.64+0x8] ;  /* 0x0000081202127981 */ /* 0x000ea8000c1e1900 */
[----:B------:R-:W5:Y:S04]  /*0730*/  LDG.E R20, desc[UR18][R2.64+0xc] ;  /* 0x00000c1202147981 */ /* 0x000f68000c1e1900 */
[----:B------:R-:W5:Y:S01]  /*0740*/  LDG.E R14, desc[UR18][R14.64] ;  /* 0x000000120e0e7981 */ /* 0x000f62000c1e1900 */
[----:B------:R-:W-:Y:S01]  /*0750*/  UIADD3 UR4, UPT, UPT, UR4, 0x4, URZ ;  /* 0x0000000404047890 */ /* 0x000fe2000fffe0ff */
[----:B----4-:R-:W-:-:S04]  /*0760*/  FFMA R5, R5, R6, R12 ;  /* 0x0000000605057223 */ /* 0x010fc8000000000c */
[----:B---3--:R-:W-:-:S04]  /*0770*/  FFMA R5, R16, R17, R5 ;  /* 0x0000001110057223 */ /* 0x008fc80000000005 */
[----:B--2---:R-:W-:-:S04]  /*0780*/  FFMA R5, R18, R19, R5 ;  /* 0x0000001312057223 */ /* 0x004fc80000000005 */
[----:B-----5:R-:W-:-:S07]  /*0790*/  FFMA R12, R20, R14, R5 ;  /* 0x0000000e140c7223 */ /* 0x020fce0000000005 */
.L_x_11:
[----:B------:R-:W-:Y:S05]  /*07a0*/  BRA.U !UP1, `(.L_x_10) ;  /* 0x0000000109a87547 */ /* 0x000fea000b800000 */
[----:B------:R-:W-:Y:S01]  /*07b0*/  UISETP.NE.AND UP0, UPT, UR5, 0x1, UPT ;  /* 0x000000010500788c */ /* 0x000fe2000bf05270 */
[----:B------:R-:W-:Y:S01]  /*07c0*/  MOV R7, UR4 ;  /* 0x0000000400077c02 */ /* 0x000fe20008000f00 */
[----:B------:R-:W-:Y:S02]  /*07d0*/  ULOP3.LUT UR5, UR20, 0x1, URZ, 0xc0, !UPT ;  /* 0x0000000114057892 */ /* 0x000fe4000f8ec0ff */
[----:B------:R-:W-:Y:S02]  /*07e0*/  MOV R15, UR20 ;  /* 0x00000014000f7c02 */ /* 0x000fe40008000f00 */
[----:B------:R-:W-:Y:S01]  /*07f0*/  UISETP.NE.U32.AND UP1, UPT, UR5, 0x1, UPT ;  /* 0x000000010500788c */ /* 0x000fe2000bf25070 */
[----:B------:R-:W-:-:S04]  /*0800*/  PLOP3.LUT P1, PT, PT, PT, UP0, 0x80, 0x8 ;  /* 0x000000000008781c */ /* 0x000fc80003f2f008 */
[----:B------:R-:W1:Y:S01]  /*0810*/  @UP0 LDCU.128 UR8, c[0x0][0x380] ;  /* 0x00007000ff0807ac */ /* 0x000e620008000c00 */
[----:B------:R-:W-:Y:S01]  /*0820*/  PLOP3.LUT P0, PT, PT, PT, UP1, 0x80, 0x8 ;  /* 0x000000000008781c */ /* 0x000fe20003f0f018 */
[----:B------:R-:W2:Y:S04]  /*0830*/  @UP0 LDCU.64 UR6, c[0x0][0x380] ;  /* 0x00007000ff0607ac */ /* 0x000ea80008000a00 */
[----:B------:R-:W3:Y:S03]  /*0840*/  @!UP1 LDCU.128 UR12, c[0x0][0x380] ;  /* 0x00007000ff0c97ac */ /* 0x000ee60008000c00 */
[C---:B------:R-:W-:Y:S02]  /*0850*/  @P1 IADD3 R3, PT, PT, R13.reuse, UR4, RZ ;  /* 0x000000040d031c10 */ /* 0x040fe4000fffe0ff */
[----:B------:R-:W-:Y:S01]  /*0860*/  @P1 IADD3 R6, P2, PT, R13, UR4, RZ ;  /* 0x000000040d061c10 */ /* 0x000fe2000ff5e0ff */
[----:B------:R-:W-:Y:S01]  /*0870*/  @UP0 UIADD3 UR4, UPT, UPT, UR4, 0x2, URZ ;  /* 0x0000000204040890 */ /* 0x000fe2000fffe0ff */
[----:B-1----:R-:W-:Y:S01]  /*0880*/  MOV R11, UR9 ;  /* 0x00000009000b7c02 */ /* 0x002fe20008000f00 */
[----:B------:R-:W-:Y:S01]  /*0890*/  IMAD.U32 R10, RZ, RZ, UR8 ;  /* 0x00000008ff0a7e24 */ /* 0x000fe2000f8e00ff */
[----:B------:R-:W-:-:S02]  /*08a0*/  MOV R4, UR10 ;  /* 0x0000000a00047c02 */ /* 0x000fc40008000f00 */
[----:B------:R-:W-:Y:S01]  /*08b0*/  MOV R5, UR11 ;  /* 0x0000000b00057c02 */ /* 0x000fe20008000f00 */
[----:B------:R-:W-:-:S04]  /*08c0*/  @P1 IMAD.WIDE.U32 R10, R3, 0x4, R10 ;  /* 0x00000004030a1825 */ /* 0x000fc800078e000a */
[----:B------:R-:W-:Y:S01]  /*08d0*/  @P1 IMAD R3, R7, UR20, R0 ;  /* 0x0000001407031c24 */ /* 0x000fe2000f8e0200 */
[----:B------:R-:W-:Y:S01]  /*08e0*/  @P1 IADD3.X R7, PT, PT, RZ, RZ, RZ, P2, !PT ;  /* 0x000000ffff071210 */ /* 0x000fe200017fe4ff */
[----:B------:R-:W-:Y:S01]  /*08f0*/  IMAD.U32 R19, RZ, RZ, UR4 ;  /* 0x00000004ff137e24 */ /* 0x000fe2000f8e00ff */
[C---:B--2---:R-:W-:Y:S01]  /*0900*/  @P1 LEA R2, P2, R6.reuse, UR6, 0x2 ;  /* 0x0000000606021c11 */ /* 0x044fe2000f8410ff */
[----:B------:R-:W-:Y:S01]  /*0910*/  @P1 IMAD.WIDE R4, R3, 0x4, R4 ;  /* 0x0000000403041825 */ /* 0x000fe200078e0204 */
[----:B------:R-:W-:Y:S01]  /*0920*/  @!P0 IADD3 R17, PT, PT, R13, UR4, RZ ;  /* 0x000000040d118c10 */ /* 0x000fe2000fffe0ff */
[----:B0-----:R-:W2:Y:S01]  /*0930*/  @P1 LDG.E R11, desc[UR18][R10.64] ;  /* 0x000000120a0b1981 */ /* 0x001ea2000c1e1900 */
[----:B------:R-:W-:Y:S01]  /*0940*/  @P1 LEA.HI.X R3, R6, UR7, R7, 0x2, P2 ;  /* 0x0000000706031c11 */ /* 0x000fe200090f1407 */
[----:B------:R-:W-:Y:S01]  /*0950*/  @!P0 IMAD R19, R19, UR20, R0 ;  /* 0x0000001413138c24 */ /* 0x000fe2000f8e0200 */
[----:B---3--:R-:W-:Y:S01]  /*0960*/  MOV R6, UR12 ;  /* 0x0000000c00067c02 */ /* 0x008fe20008000f00 */
[----:B------:R-:W-:Y:S01]  /*0970*/  @P1 IMAD.WIDE R14, R15, 0x4, R4 ;  /* 0x000000040f0e1825 */ /* 0x000fe200078e0204 */
[----:B------:R-:W-:Y:S01]  /*0980*/  MOV R7, UR13 ;  /* 0x0000000d00077c02 */ /* 0x000fe20008000f00 */
[----:B------:R-:W2:Y:S01]  /*0990*/  @P1 LDG.E R4, desc[UR18][R4.64] ;  /* 0x0000001204041981 */ /* 0x000ea2000c1e1900 */
[----:B------:R-:W-:-:S02]  /*09a0*/  MOV R8, UR14 ;  /* 0x0000000e00087c02 */ /* 0x000fc40008000f00 */
[----:B------:R-:W-:Y:S01]  /*09b0*/  MOV R9, UR15 ;  /* 0x0000000f00097c02 */ /* 0x000fe20008000f00 */
[----:B------:R-:W-:Y:S01]  /*09c0*/  @!P0 IMAD.WIDE.U32 R6, R17, 0x4, R6 ;  /* 0x0000000411068825 */ /* 0x000fe200078e0006 */
[----:B------:R-:W3:Y:S03]  /*09d0*/  @P1 LDG.E R14, desc[UR18][R14.64] ;  /* 0x000000120e0e1981 */ /* 0x000ee6000c1e1900 */
[----:B------:R-:W-:Y:S01]  /*09e0*/  @!P0 IMAD.WIDE R8, R19, 0x4, R8 ;  /* 0x0000000413088825 */ /* 0x000fe200078e0208 */
[----:B------:R-:W3:Y:S04]  /*09f0*/  @P1 LDG.E R2, desc[UR18][R2.64+0x4] ;  /* 0x0000041202021981 */ /* 0x000ee8000c1e1900 */
[----:B------:R-:W4:Y:S04]  /*0a00*/  @!P0 LDG.E R7, desc[UR18][R6.64] ;  /* 0x0000001206078981 */ /* 0x000f28000c1e1900 */
[----:B------:R-:W4:Y:S01]  /*0a10*/  @!P0 LDG.E R8, desc[UR18][R8.64] ;  /* 0x0000001208088981 */ /* 0x000f22000c1e1900 */
[----:B--2---:R-:W-:-:S04]  /*0a20*/  @P1 FFMA R11, R11, R4, R12 ;  /* 0x000000040b0b1223 */ /* 0x004fc8000000000c */
[----:B---3--:R-:W-:-:S04]  /*0a30*/  @P1 FFMA R12, R2, R14, R11 ;  /* 0x0000000e020c1223 */ /* 0x008fc8000000000b */
[----:B----4-:R-:W-:-:S07]  /*0a40*/  @!P0 FFMA R12, R7, R8, R12 ;  /* 0x00000008070c8223 */ /* 0x010fce000000000c */
.L_x_10:
[----:B------:R-:W1:Y:S01]  /*0a50*/  LDC.64 R2, c[0x0][0x390] ;  /* 0x0000e400ff027b82 */ /* 0x000e620000000a00 */
[----:B------:R-:W-:-:S05]  /*0a60*/  IADD3 R13, PT, PT, R0, R13, RZ ;  /* 0x0000000d000d7210 */ /* 0x000fca0007ffe0ff */
[----:B-1----:R-:W-:-:S05]  /*0a70*/  IMAD.WIDE R2, R13, 0x4, R2 ;  /* 0x000000040d027825 */ /* 0x002fca00078e0202 */
[----:B0-----:R-:W-:Y:S01]  /*0a80*/  STG.E desc[UR18][R2.64], R12 ;  /* 0x0000000c02007986 */ /* 0x001fe2000c101912 */
[----:B------:R-:W-:Y:S05]  /*0a90*/  EXIT ;  /* 0x000000000000794d */ /* 0x000fea0003800000 */
.L_x_12:
        /* <DEDUP_REMOVED lines=14> */
.L_x_22:


//--------------------- .text._Z12matmul_naivePKfS0_Pfi --------------------------
	.section	.text._Z12matmul_naivePKfS0_Pfi,"ax",@progbits
	.align	128
        .global         _Z12matmul_naivePKfS0_Pfi
        .type           _Z12matmul_naivePKfS0_Pfi,@function
        .size           _Z12matmul_naivePKfS0_Pfi,(.L_x_23 - _Z12matmul_naivePKfS0_Pfi)
        .other          _Z12matmul_naivePKfS0_Pfi,@"STO_CUDA_ENTRY STV_DEFAULT"
_Z12matmul_naivePKfS0_Pfi:
.text._Z12matmul_naivePKfS0_Pfi:
        /* <DEDUP_REMOVED lines=35> */
.L_x_14:
        /* <DEDUP_REMOVED lines=49> */
.L_x_13:
        /* <DEDUP_REMOVED lines=38> */
.L_x_16:
        /* <DEDUP_REMOVED lines=43> */
.L_x_15:
[----:B------:R-:W1:Y:S01]  /*0a50*/  LDC.64 R2, c[0x0][0x390] ;  /* 0x0000e400ff027b82 */ /* 0x000e620000000a00 */
[----:B------:R-:W-:-:S05]  /*0a60*/  IADD3 R13, PT, PT, R0, R13, RZ ;  /* 0x0000000d000d7210 */ /* 0x000fca0007ffe0ff */
[----:B-1----:R-:W-:-:S05]  /*0a70*/  IMAD.WIDE R2, R13, 0x4, R2 ;  /* 0x000000040d027825 */ /* 0x002fca00078e0202 */
[----:B0-----:R-:W-:Y:S01]  /*0a80*/  STG.E desc[UR18][R2.64], R12 ;  /* 0x0000000c02007986 */ /* 0x001fe2000c101912 */
[----:B------:R-:W-:Y:S05]  /*0a90*/  EXIT ;  /* 0x000000000000794d */ /* 0x000fea0003800000 */
.L_x_17:
        /* <DEDUP_REMOVED lines=14> */
.L_x_23:


//--------------------- .nv.shared.reserved.0     --------------------------
	.section	.nv.shared.reserved.0,"aw",@nobits
	.weak		__nv_reservedSMEM_offset_0_alias
	.size		__nv_reservedSMEM_offset_0_alias, 0, 64
	.other		__nv_reservedSMEM_offset_0_alias,@"STO_CUDA_RESERVED_SHARED STV_DEFAULT"
__nv_reservedSMEM_offset_0_alias:
	.zero		0
	.zero		64


//--------------------- .nv.shared._Z32matmul_shared_bank_conflict_freePKfS0_Pfi --------------------------
	.section	.nv.shared._Z32matmul_shared_bank_conflict_freePKfS0_Pfi,"aw",@nobits
	.sectionflags	@""
	.align	4
.nv.shared._Z32matmul_shared_bank_conflict_freePKfS0_Pfi:
	.zero		3200


//--------------------- .nv.shared._Z13matmul_sharedPKfS0_Pfi --------------------------
	.section	.nv.shared._Z13matmul_sharedPKfS0_Pfi,"aw",@nobits
	.sectionflags	@""
	.align	4
.nv.shared._Z13matmul_sharedPKfS0_Pfi:
	.zero		3072


//--------------------- .nv.constant0._Z28demonstrate_coalesced_accessPfi --------------------------
	.section	.nv.constant0._Z28demonstrate_coalesced_accessPfi,"a",@progbits
	.sectionflags	@""
	.align	4
.nv.constant0._Z28demonstrate_coalesced_accessPfi:
	.zero		908


//--------------------- .nv.constant0._Z26demonstrate_strided_accessPfii --------------------------
	.section	.nv.constant0._Z26demonstrate_strided_accessPfii,"a",@progbits
	.sectionflags	@""
	.align	4
.nv.constant0._Z26demonstrate_strided_accessPfii:
	.zero		912


//--------------------- .nv.constant0._Z32matmul_shared_bank_conflict_freePKfS0_Pfi --------------------------
	.section	.nv.constant0._Z32matmul_shared_bank_conflict_freePKfS0_Pfi,"a",@progbits
	.sectionflags	@""
	.align	4
.nv.constant0._Z32matmul_shared_bank_conflict_freePKfS0_Pfi:
	.zero		924


//--------------------- .nv.constant0._Z13matmul_sharedPKfS0_Pfi --------------------------
	.section	.nv.constant0._Z13matmul_sharedPKfS0_Pfi,"a",@progbits
	.sectionflags	@""
	.align	4
.nv.constant0._Z13matmul_sharedPKfS0_Pfi:
	.zero		924


//--------------------- .nv.constant0._Z16matmul_coalescedPKfS0_Pfi --------------------------
	.section	.nv.constant0._Z16matmul_coalescedPKfS0_Pfi,"a",@progbits
	.sectionflags	@""
	.align	4
.nv.constant0._Z16matmul_coalescedPKfS0_Pfi:
	.zero		924


//--------------------- .nv.constant0._Z12matmul_naivePKfS0_Pfi --------------------------
	.section	.nv.constant0._Z12matmul_naivePKfS0_Pfi,"a",@progbits
	.sectionflags	@""
	.align	4
.nv.constant0._Z12matmul_naivePKfS0_Pfi:
	.zero		924


//--------------------- SYMBOLS --------------------------

	.type		.nv.reservedSmem.offset0,@object
	.size		.nv.reservedSmem.offset0,0x4
	.type		.nv.reservedSmem.cap,@object
	.size		.nv.reservedSmem.cap,0x4
